	.target	sm_90a

	.elftype	@"ET_EXEC"


//--------------------- .note.nv.tkinfo           --------------------------
	.section	.note.nv.tkinfo,"",@"SHT_NOTE"
	.sectionflags	@"SHF_NOTE_NV_TKINFO"
	.tkinfo
        /*0018*/ 	.word	0x00000002
        /*0030*/ 	.string	""
        /*0030*/ 	.string	"ptxas"
        /*0030*/ 	.string	"Cuda compilation tools, release 13.0, V13.0.88"
        /*0030*/ 	.string	"Build cuda_13.0.r13.0/compiler.36424714_0"
        /*0030*/ 	.string	"-arch sm_90a -m 64 "



//--------------------- .note.nv.cuinfo           --------------------------
	.section	.note.nv.cuinfo,"",@"SHT_NOTE"
	.sectionflags	@"SHF_NOTE_NV_CUINFO"
        /*0018*/ 	.short	0x0002
        /*001a*/ 	.short	0x005a
        /*001c*/ 	.short	0x0082
	.zero		2


//--------------------- .nv.info                  --------------------------
	.section	.nv.info,"",@"SHT_CUDA_INFO"
	.align	4


	//----- nvinfo : EIATTR_REGCOUNT
	.align		4
        /*0000*/ 	.byte	0x04, 0x2f
        /*0002*/ 	.short	(.L_12 - .L_11)
	.align		4
.L_11:
        /*0004*/ 	.word	index@(_ZN7cutlass13device_kernelINS_4gemm6kernel13GemmUniversalIN4cute5tupleIJiiiiEEENS1_10collective13CollectiveMmaINS1_37MainloopSm90TmaGmmaWarpSpecializedFP8ILi14ENS5_IJNS4_1CILi2EEESB_NSA_ILi1EEEEEENS1_35KernelTmaWarpSpecializedCooperativeEEENS5_IJNSA_ILi256EEESG_NSA_ILi32EEEEEENS_12float_e4m3_tENS5_IJlSC_lEEESJ_SK_NS4_8TiledMMAINS4_8MMA_AtomIJNS4_4SM904GMMA31MMA_64x256x32_F32E4M3E4M3_SS_TNILNSO_7ScaleInE1ELSQ_1EEEEEENS4_6LayoutINS5_IJSB_SC_SC_EEENS5_IJSC_NSA_ILi0EEESV_EEEEENS5_IJNS4_10UnderscoreESY_SY_EEEEENS4_23SM90_TMA_LOAD_MULTICASTENS4_14ComposedLayoutINS4_7SwizzleILi1ELi4ELi3EEENS4_18smem_ptr_flag_bitsILi8EEENST_INS5_IJNSA_ILi8EEESH_EEENS5_IJSH_SC_EEEEEEEvNS4_8identityES11_S1B_vS1C_EENS_8epilogue10collective6detail29Sm90TmaWarpSpecializedAdapterINS1F_15DefaultEpilogueISJ_SK_SK_NS1E_6thread17LinearCombinationISJ_Li1EffLNS1J_9ScaleType4KindE0ELNS_15FloatRoundStyleE2ESJ_EENS1_15EpilogueDefaultEEEEEvvEEEEvNT_6ParamsE)
        /*0008*/ 	.word	0x000000a8


	//----- nvinfo : EIATTR_FRAME_SIZE
	.align		4
.L_12:
        /*000c*/ 	.byte	0x04, 0x11
        /*000e*/ 	.short	(.L_14 - .L_13)
	.align		4
.L_13:
        /*0010*/ 	.word	index@(_ZN7cutlass13device_kernelINS_4gemm6kernel13GemmUniversalIN4cute5tupleIJiiiiEEENS1_10collective13CollectiveMmaINS1_37MainloopSm90TmaGmmaWarpSpecializedFP8ILi14ENS5_IJNS4_1CILi2EEESB_NSA_ILi1EEEEEENS1_35KernelTmaWarpSpecializedCooperativeEEENS5_IJNSA_ILi256EEESG_NSA_ILi32EEEEEENS_12float_e4m3_tENS5_IJlSC_lEEESJ_SK_NS4_8TiledMMAINS4_8MMA_AtomIJNS4_4SM904GMMA31MMA_64x256x32_F32E4M3E4M3_SS_TNILNSO_7ScaleInE1ELSQ_1EEEEEENS4_6LayoutINS5_IJSB_SC_SC_EEENS5_IJSC_NSA_ILi0EEESV_EEEEENS5_IJNS4_10UnderscoreESY_SY_EEEEENS4_23SM90_TMA_LOAD_MULTICASTENS4_14ComposedLayoutINS4_7SwizzleILi1ELi4ELi3EEENS4_18smem_ptr_flag_bitsILi8EEENST_INS5_IJNSA_ILi8EEESH_EEENS5_IJSH_SC_EEEEEEEvNS4_8identityES11_S1B_vS1C_EENS_8epilogue10collective6detail29Sm90TmaWarpSpecializedAdapterINS1F_15DefaultEpilogueISJ_SK_SK_NS1E_6thread17LinearCombinationISJ_Li1EffLNS1J_9ScaleType4KindE0ELNS_15FloatRoundStyleE2ESJ_EENS1_15EpilogueDefaultEEEEEvvEEEEvNT_6ParamsE)
        /*0014*/ 	.word	0x00000678


	//----- nvinfo : EIATTR_MIN_STACK_SIZE
	.align		4
.L_14:
        /*0018*/ 	.byte	0x04, 0x12
        /*001a*/ 	.short	(.L_16 - .L_15)
	.align		4
.L_15:
        /*001c*/ 	.word	index@(_ZN7cutlass13device_kernelINS_4gemm6kernel13GemmUniversalIN4cute5tupleIJiiiiEEENS1_10collective13CollectiveMmaINS1_37MainloopSm90TmaGmmaWarpSpecializedFP8ILi14ENS5_IJNS4_1CILi2EEESB_NSA_ILi1EEEEEENS1_35KernelTmaWarpSpecializedCooperativeEEENS5_IJNSA_ILi256EEESG_NSA_ILi32EEEEEENS_12float_e4m3_tENS5_IJlSC_lEEESJ_SK_NS4_8TiledMMAINS4_8MMA_AtomIJNS4_4SM904GMMA31MMA_64x256x32_F32E4M3E4M3_SS_TNILNSO_7ScaleInE1ELSQ_1EEEEEENS4_6LayoutINS5_IJSB_SC_SC_EEENS5_IJSC_NSA_ILi0EEESV_EEEEENS5_IJNS4_10UnderscoreESY_SY_EEEEENS4_23SM90_TMA_LOAD_MULTICASTENS4_14ComposedLayoutINS4_7SwizzleILi1ELi4ELi3EEENS4_18smem_ptr_flag_bitsILi8EEENST_INS5_IJNSA_ILi8EEESH_EEENS5_IJSH_SC_EEEEEEEvNS4_8identityES11_S1B_vS1C_EENS_8epilogue10collective6detail29Sm90TmaWarpSpecializedAdapterINS1F_15DefaultEpilogueISJ_SK_SK_NS1E_6thread17LinearCombinationISJ_Li1EffLNS1J_9ScaleType4KindE0ELNS_15FloatRoundStyleE2ESJ_EENS1_15EpilogueDefaultEEEEEvvEEEEvNT_6ParamsE)
        /*0020*/ 	.word	0x00000678
.L_16:


//--------------------- .nv.compat                --------------------------
	.section	.nv.compat,"",@"SHT_CUDA_COMPAT_INFO"
	.align	4
        /*0000*/ 	.byte	0x02, 0x09, 0x01, 0x00, 0x02, 0x02, 0x04, 0x00, 0x02, 0x05, 0x05, 0x00, 0x03, 0x07, 0x01, 0x01
        /*0010*/ 	.byte	0x02, 0x03, 0x01, 0x00, 0x02, 0x06, 0x01, 0x00, 0x04, 0x0b, 0x08, 0x00, 0x00, 0x00, 0x00, 0x00
        /*0020*/ 	.byte	0x00, 0x00, 0x00, 0x00


//--------------------- .nv.info._ZN7cutlass13device_kernelINS_4gemm6kernel13GemmUniversalIN4cute5tupleIJiiiiEEENS1_10collective13CollectiveMmaINS1_37MainloopSm90TmaGmmaWarpSpecializedFP8ILi14ENS5_IJNS4_1CILi2EEESB_NSA_ILi1EEEEEENS1_35KernelTmaWarpSpecializedCooperativeEEENS5_IJNSA_ILi256EEESG_NSA_ILi32EEEEEENS_12float_e4m3_tENS5_IJlSC_lEEESJ_SK_NS4_8TiledMMAINS4_8MMA_AtomIJNS4_4SM904GMMA31MMA_64x256x32_F32E4M3E4M3_SS_TNILNSO_7ScaleInE1ELSQ_1EEEEEENS4_6LayoutINS5_IJSB_SC_SC_EEENS5_IJSC_NSA_ILi0EEESV_EEEEENS5_IJNS4_10UnderscoreESY_SY_EEEEENS4_23SM90_TMA_LOAD_MULTICASTENS4_14ComposedLayoutINS4_7SwizzleILi1ELi4ELi3EEENS4_18smem_ptr_flag_bitsILi8EEENST_INS5_IJNSA_ILi8EEESH_EEENS5_IJSH_SC_EEEEEEEvNS4_8identityES11_S1B_vS1C_EENS_8epilogue10collective6detail29Sm90TmaWarpSpecializedAdapterINS1F_15DefaultEpilogueISJ_SK_SK_NS1E_6thread17LinearCombinationISJ_Li1EffLNS1J_9ScaleType4KindE0ELNS_15FloatRoundStyleE2ESJ_EENS1_15EpilogueDefaultEEEEEvvEEEEvNT_6ParamsE --------------------------
	.section	.nv.info._ZN7cutlass13device_kernelINS_4gemm6kernel13GemmUniversalIN4cute5tupleIJiiiiEEENS1_10collective13CollectiveMmaINS1_37MainloopSm90TmaGmmaWarpSpecializedFP8ILi14ENS5_IJNS4_1CILi2EEESB_NSA_ILi1EEEEEENS1_35KernelTmaWarpSpecializedCooperativeEEENS5_IJNSA_ILi256EEESG_NSA_ILi32EEEEEENS_12float_e4m3_tENS5_IJlSC_lEEESJ_SK_NS4_8TiledMMAINS4_8MMA_AtomIJNS4_4SM904GMMA31MMA_64x256x32_F32E4M3E4M3_SS_TNILNSO_7ScaleInE1ELSQ_1EEEEEENS4_6LayoutINS5_IJSB_SC_SC_EEENS5_IJSC_NSA_ILi0EEESV_EEEEENS5_IJNS4_10UnderscoreESY_SY_EEEEENS4_23SM90_TMA_LOAD_MULTICASTENS4_14ComposedLayoutINS4_7SwizzleILi1ELi4ELi3EEENS4_18smem_ptr_flag_bitsILi8EEENST_INS5_IJNSA_ILi8EEESH_EEENS5_IJSH_SC_EEEEEEEvNS4_8identityES11_S1B_vS1C_EENS_8epilogue10collective6detail29Sm90TmaWarpSpecializedAdapterINS1F_15DefaultEpilogueISJ_SK_SK_NS1E_6thread17LinearCombinationISJ_Li1EffLNS1J_9ScaleType4KindE0ELNS_15FloatRoundStyleE2ESJ_EENS1_15EpilogueDefaultEEEEEvvEEEEvNT_6ParamsE,"",@"SHT_CUDA_INFO"
	.sectionflags	@""
	.align	4


	//----- nvinfo : EIATTR_CUDA_API_VERSION
	.align		4
        /*0000*/ 	.byte	0x04, 0x37
        /*0002*/ 	.short	(.L_18 - .L_17)
.L_17:
        /*0004*/ 	.word	0x00000082


	//----- nvinfo : EIATTR_KPARAM_INFO
	.align		4
.L_18:
        /*0008*/ 	.byte	0x04, 0x17
        /*000a*/ 	.short	(.L_20 - .L_19)
.L_19:
        /*000c*/ 	.word	0x00000000
        /*0010*/ 	.short	0x0000
        /*0012*/ 	.short	0x0070
        /*0014*/ 	.byte	0x00, 0xf0, 0x01, 0x10


	//----- nvinfo : EIATTR_SPARSE_MMA_MASK
	.align		4
.L_20:
        /*0018*/ 	.byte	0x03, 0x50
        /*001a*/ 	.short	0x0000


	//----- nvinfo : EIATTR_MAXREG_COUNT
	.align		4
        /*001c*/ 	.byte	0x03, 0x1b
        /*001e*/ 	.short	0x00a8


	//----- nvinfo : EIATTR_NUM_BARRIERS
	.align		4
        /*0020*/ 	.byte	0x02, 0x4c
        /*0022*/ 	.byte	0x01
	.zero		1


	//----- nvinfo : EIATTR_ANNOTATIONS
	.align		4
        /*0024*/ 	.byte	0x04, 0x55
        /*0026*/ 	.short	(.L_22 - .L_21)


	//   ....[0]....
.L_21:
        /*0028*/ 	.word	0x00000001
        /*002c*/ 	.byte	0xa0, 0x08, 0x00, 0x00, 0x01, 0x00, 0x00, 0x00, 0x70, 0x09, 0x00, 0x00, 0x01, 0x00, 0x00, 0x00
        /* <DEDUP_REMOVED lines=1356> */
        /*54fc*/ 	.byte	0x50, 0x3e, 0x02, 0x00


	//----- nvinfo : EIATTR_MERCURY_ISA_VERSION
	.align		4
.L_22:
        /*5500*/ 	.byte	0x03, 0x5f
        /*5502*/ 	.short	0x0101


	//----- nvinfo : EIATTR_INT_WARP_WIDE_INSTR_OFFSETS
	.align		4
        /*5504*/ 	.byte	0x04, 0x31
        /*5506*/ 	.short	(.L_24 - .L_23)


	//   ....[0]....
.L_23:
        /*5508*/ 	.word	0x000006c0


	//   ....[1]....
        /*550c*/ 	.word	0x000006e0


	//   ....[2]....
        /*5510*/ 	.word	0x00000840


	//----- nvinfo : EIATTR_COOP_GROUP_MASK_REGIDS
	.align		4
.L_24:
        /*5514*/ 	.byte	0x04, 0x29
        /*5516*/ 	.short	(.L_26 - .L_25)


	//   ....[0]....
.L_25:
        /*5518*/ 	.word	0xffffffff


	//   ....[1]....
        /*551c*/ 	.word	0xffffffff


	//   ....[2]....
        /*5520*/ 	.word	0xffffffff


	//   ....[3]....
        /*5524*/ 	.word	0xffffffff


	//   ....[4]....
        /*5528*/ 	.word	0xffffffff


	//   ....[5]....
        /*552c*/ 	.word	0xffffffff


	//----- nvinfo : EIATTR_COOP_GROUP_INSTR_OFFSETS
	.align		4
.L_26:
        /*5530*/ 	.byte	0x04, 0x28
        /*5532*/ 	.short	(.L_28 - .L_27)


	//   ....[0]....
.L_27:
        /*5534*/ 	.word	0x00000070


	//   ....[1]....
        /*5538*/ 	.word	0x00000080


	//   ....[2]....
        /*553c*/ 	.word	0x000001a0


	//   ....[3]....
        /*5540*/ 	.word	0x00000530


	//   ....[4]....
        /*5544*/ 	.word	0x000009b0


	//   ....[5]....
        /*5548*/ 	.word	0x00002af0


	//----- nvinfo : EIATTR_REG_RECONFIG
	.align		4
.L_28:
        /*554c*/ 	.byte	0x01, 0x54
	.zero		2


	//----- nvinfo : EIATTR_MBARRIER_INSTR_OFFSETS
	.align		4
        /*5550*/ 	.byte	0x04, 0x39
        /*5552*/ 	.short	(.L_30 - .L_29)


	//   ....[0]....
.L_29:
        /*5554*/ 	.word	0x00000340
        /*5558*/ 	.word	0x000000ff
        /*555c*/ 	.word	0x00000000
        /*5560*/ 	.short	0x0100
        /*5562*/ 	.byte	0x09
	.zero		1


	//   ....[1]....
        /*5564*/ 	.word	0x00000350
        /*5568*/ 	.word	0x000000ff
        /*556c*/ 	.word	0x00000070
        /*5570*/ 	.short	0x0100
        /*5572*/ 	.byte	0x09
	.zero		1


	//   ....[2]....
        /*5574*/ 	.word	0x00000360
        /*5578*/ 	.word	0x000000ff
        /*557c*/ 	.word	0x00000008
        /*5580*/ 	.short	0x0100
        /*5582*/ 	.byte	0x09
	.zero		1


	//   ....[3]....
        /*5584*/ 	.word	0x00000370
        /*5588*/ 	.word	0x000000ff
        /*558c*/ 	.word	0x00000078
        /*5590*/ 	.short	0x0100
        /*5592*/ 	.byte	0x09
	.zero		1


	//   ....[4]....
        /*5594*/ 	.word	0x00000380
        /*5598*/ 	.word	0x000000ff
        /*559c*/ 	.word	0x00000010
        /*55a0*/ 	.short	0x0100
        /*55a2*/ 	.byte	0x09
	.zero		1


	//   ....[5]....
        /*55a4*/ 	.word	0x00000390
        /*55a8*/ 	.word	0x000000ff
        /*55ac*/ 	.word	0x00000080
        /*55b0*/ 	.short	0x0100
        /*55b2*/ 	.byte	0x09
	.zero		1


	//   ....[6]....
        /*55b4*/ 	.word	0x000003a0
        /*55b8*/ 	.word	0x000000ff
        /*55bc*/ 	.word	0x00000018
        /*55c0*/ 	.short	0x0100
        /*55c2*/ 	.byte	0x09
	.zero		1


	//   ....[7]....
        /*55c4*/ 	.word	0x000003b0
        /*55c8*/ 	.word	0x000000ff
        /*55cc*/ 	.word	0x00000088
        /*55d0*/ 	.short	0x0100
        /*55d2*/ 	.byte	0x09
	.zero		1


	//   ....[8]....
        /*55d4*/ 	.word	0x000003c0
        /*55d8*/ 	.word	0x000000ff
        /*55dc*/ 	.word	0x00000020
        /*55e0*/ 	.short	0x0100
        /*55e2*/ 	.byte	0x09
	.zero		1


	//   ....[9]....
        /*55e4*/ 	.word	0x000003d0
        /*55e8*/ 	.word	0x000000ff
        /*55ec*/ 	.word	0x00000090
        /*55f0*/ 	.short	0x0100
        /*55f2*/ 	.byte	0x09
	.zero		1


	//   ....[10]....
        /*55f4*/ 	.word	0x000003e0
        /*55f8*/ 	.word	0x000000ff
        /*55fc*/ 	.word	0x00000028
        /*5600*/ 	.short	0x0100
        /*5602*/ 	.byte	0x09
	.zero		1


	//   ....[11]....
        /*5604*/ 	.word	0x000003f0
        /*5608*/ 	.word	0x000000ff
        /*560c*/ 	.word	0x00000098
        /*5610*/ 	.short	0x0100
        /*5612*/ 	.byte	0x09
	.zero		1


	//   ....[12]....
        /*5614*/ 	.word	0x00000400
        /*5618*/ 	.word	0x000000ff
        /*561c*/ 	.word	0x00000030
        /*5620*/ 	.short	0x0100
        /*5622*/ 	.byte	0x09
	.zero		1


	//   ....[13]....
        /*5624*/ 	.word	0x00000410
        /*5628*/ 	.word	0x000000ff
        /*562c*/ 	.word	0x000000a0
        /*5630*/ 	.short	0x0100
        /*5632*/ 	.byte	0x09
	.zero		1


	//   ....[14]....
        /*5634*/ 	.word	0x00000420
        /*5638*/ 	.word	0x000000ff
        /*563c*/ 	.word	0x00000038
        /*5640*/ 	.short	0x0100
        /*5642*/ 	.byte	0x09
	.zero		1


	//   ....[15]....
        /*5644*/ 	.word	0x00000430
        /*5648*/ 	.word	0x000000ff
        /*564c*/ 	.word	0x000000a8
        /*5650*/ 	.short	0x0100
        /*5652*/ 	.byte	0x09
	.zero		1


	//   ....[16]....
        /*5654*/ 	.word	0x00000440
        /*5658*/ 	.word	0x000000ff
        /*565c*/ 	.word	0x00000040
        /*5660*/ 	.short	0x0100
        /*5662*/ 	.byte	0x09
	.zero		1


	//   ....[17]....
        /*5664*/ 	.word	0x00000450
        /*5668*/ 	.word	0x000000ff
        /*566c*/ 	.word	0x000000b0
        /*5670*/ 	.short	0x0100
        /*5672*/ 	.byte	0x09
	.zero		1


	//   ....[18]....
        /*5674*/ 	.word	0x00000460
        /*5678*/ 	.word	0x000000ff
        /*567c*/ 	.word	0x00000048
        /*5680*/ 	.short	0x0100
        /*5682*/ 	.byte	0x09
	.zero		1


	//   ....[19]....
        /*5684*/ 	.word	0x00000470
        /*5688*/ 	.word	0x000000ff
        /*568c*/ 	.word	0x000000b8
        /*5690*/ 	.short	0x0100
        /*5692*/ 	.byte	0x09
	.zero		1


	//   ....[20]....
        /*5694*/ 	.word	0x00000480
        /*5698*/ 	.word	0x000000ff
        /*569c*/ 	.word	0x00000050
        /*56a0*/ 	.short	0x0100
        /*56a2*/ 	.byte	0x09
	.zero		1


	//   ....[21]....
        /*56a4*/ 	.word	0x00000490
        /*56a8*/ 	.word	0x000000ff
        /*56ac*/ 	.word	0x000000c0
        /*56b0*/ 	.short	0x0100
        /*56b2*/ 	.byte	0x09
	.zero		1


	//   ....[22]....
        /*56b4*/ 	.word	0x000004a0
        /*56b8*/ 	.word	0x000000ff
        /*56bc*/ 	.word	0x00000058
        /*56c0*/ 	.short	0x0100
        /*56c2*/ 	.byte	0x09
	.zero		1


	//   ....[23]....
        /*56c4*/ 	.word	0x000004b0
        /*56c8*/ 	.word	0x000000ff
        /*56cc*/ 	.word	0x000000c8
        /*56d0*/ 	.short	0x0100
        /*56d2*/ 	.byte	0x09
	.zero		1


	//   ....[24]....
        /*56d4*/ 	.word	0x000004c0
        /*56d8*/ 	.word	0x000000ff
        /*56dc*/ 	.word	0x00000060
        /*56e0*/ 	.short	0x0100
        /*56e2*/ 	.byte	0x09
	.zero		1


	//   ....[25]....
        /*56e4*/ 	.word	0x000004d0
        /*56e8*/ 	.word	0x000000ff
        /*56ec*/ 	.word	0x000000d0
        /*56f0*/ 	.short	0x0100
        /*56f2*/ 	.byte	0x09
	.zero		1


	//   ....[26]....
        /*56f4*/ 	.word	0x000004e0
        /*56f8*/ 	.word	0x000000ff
        /*56fc*/ 	.word	0x00000068
        /*5700*/ 	.short	0x0100
        /*5702*/ 	.byte	0x09
	.zero		1


	//   ....[27]....
        /*5704*/ 	.word	0x000004f0
        /*5708*/ 	.word	0x000000ff
        /*570c*/ 	.word	0x000000d8
        /*5710*/ 	.short	0x0100
        /*5712*/ 	.byte	0x09
	.zero		1


	//   ....[28]....
        /*5714*/ 	.word	0x000008d0
        /*5718*/ 	.word	0x000000ff
        /*571c*/ 	.word	0x000000f0
        /*5720*/ 	.short	0x0100
        /*5722*/ 	.byte	0x06
	.zero		1


	//   ....[29]....
        /*5724*/ 	.word	0x00000950
        /*5728*/ 	.word	0x000000ff
        /*572c*/ 	.word	0x000000f8
        /*5730*/ 	.short	0x0100
        /*5732*/ 	.byte	0x06
	.zero		1


	//   ....[30]....
        /*5734*/ 	.word	0x00002f00
        /*5738*/ 	.word	0x000000ff
        /*573c*/ 	.word	0x00000000
        /*5740*/ 	.short	0x010a
        /*5742*/ 	.byte	0x07
	.zero		1


	//   ....[31]....
        /*5744*/ 	.word	0x00002f60
        /*5748*/ 	.word	0x000000ff
        /*574c*/ 	.word	0x00000000
        /*5750*/ 	.short	0x010a
        /*5752*/ 	.byte	0x07
	.zero		1


	//   ....[32]....
        /*5754*/ 	.word	0x00006720
        /*5758*/ 	.word	0x000000ff
        /*575c*/ 	.word	0x00000000
        /*5760*/ 	.short	0x010a
        /*5762*/ 	.byte	0x0f
	.zero		1


	//   ....[33]....
        /*5764*/ 	.word	0x00006760
        /*5768*/ 	.word	0x000000ff
        /*576c*/ 	.word	0x00000000
        /*5770*/ 	.short	0x010a
        /*5772*/ 	.byte	0x0f
	.zero		1


	//   ....[34]....
        /*5774*/ 	.word	0x0000b410
        /*5778*/ 	.word	0x00000003
        /*577c*/ 	.word	0x00000000
        /*5780*/ 	.short	0x0101
        /*5782*/ 	.byte	0x3f
	.zero		1


	//   ....[35]....
        /*5784*/ 	.word	0x0000ef20
        /*5788*/ 	.word	0x00000000
        /*578c*/ 	.word	0x00000000
        /*5790*/ 	.short	0x0101
        /*5792*/ 	.byte	0x3f
	.zero		1


	//   ....[36]....
        /*5794*/ 	.word	0x00022ab0
        /*5798*/ 	.word	0x0000000c
        /*579c*/ 	.word	0x00000070
        /*57a0*/ 	.short	0x010a
        /*57a2*/ 	.byte	0x3f
	.zero		1


	//   ....[37]....
        /*57a4*/ 	.word	0x00022e30
        /*57a8*/ 	.word	0x00000002
        /*57ac*/ 	.word	0x000000f8
        /*57b0*/ 	.short	0x0101
        /*57b2*/ 	.byte	0x3f
	.zero		1


	//   ....[38]....
        /*57b4*/ 	.word	0x000235f0
        /*57b8*/ 	.word	0x00000003
        /*57bc*/ 	.word	0x00000000
        /*57c0*/ 	.short	0x010a
        /*57c2*/ 	.byte	0x3f
	.zero		1


	//   ....[39]....
        /*57c4*/ 	.word	0x00023680
        /*57c8*/ 	.word	0x00000003
        /*57cc*/ 	.word	0x00000000
        /*57d0*/ 	.short	0x010a
        /*57d2*/ 	.byte	0x3f
	.zero		1


	//   ....[40]....
        /*57d4*/ 	.word	0x00023710
        /*57d8*/ 	.word	0x00000003
        /*57dc*/ 	.word	0x00000000
        /*57e0*/ 	.short	0x010a
        /*57e2*/ 	.byte	0x3f
	.zero		1


	//   ....[41]....
        /*57e4*/ 	.word	0x000237a0
        /*57e8*/ 	.word	0x00000003
        /*57ec*/ 	.word	0x00000000
        /*57f0*/ 	.short	0x010a
        /*57f2*/ 	.byte	0x3f
	.zero		1


	//   ....[42]....
        /*57f4*/ 	.word	0x00023830
        /*57f8*/ 	.word	0x00000003
        /*57fc*/ 	.word	0x00000000
        /*5800*/ 	.short	0x010a
        /*5802*/ 	.byte	0x3f
	.zero		1


	//   ....[43]....
        /*5804*/ 	.word	0x000238c0
        /*5808*/ 	.word	0x00000003
        /*580c*/ 	.word	0x00000000
        /*5810*/ 	.short	0x010a
        /*5812*/ 	.byte	0x3f
	.zero		1


	//   ....[44]....
        /*5814*/ 	.word	0x00023950
        /*5818*/ 	.word	0x00000003
        /*581c*/ 	.word	0x00000000
        /*5820*/ 	.short	0x010a
        /*5822*/ 	.byte	0x3f
	.zero		1


	//   ....[45]....
        /*5824*/ 	.word	0x000239e0
        /*5828*/ 	.word	0x00000003
        /*582c*/ 	.word	0x00000000
        /*5830*/ 	.short	0x010a
        /*5832*/ 	.byte	0x3f
	.zero		1


	//   ....[46]....
        /*5834*/ 	.word	0x00023a70
        /*5838*/ 	.word	0x00000003
        /*583c*/ 	.word	0x00000000
        /*5840*/ 	.short	0x010a
        /*5842*/ 	.byte	0x3f
	.zero		1


	//   ....[47]....
        /*5844*/ 	.word	0x00023b00
        /*5848*/ 	.word	0x00000003
        /*584c*/ 	.word	0x00000000
        /*5850*/ 	.short	0x010a
        /*5852*/ 	.byte	0x3f
	.zero		1


	//   ....[48]....
        /*5854*/ 	.word	0x00023b90
        /*5858*/ 	.word	0x00000003
        /*585c*/ 	.word	0x00000000
        /*5860*/ 	.short	0x010a
        /*5862*/ 	.byte	0x3f
	.zero		1


	//   ....[49]....
        /*5864*/ 	.word	0x00023c20
        /*5868*/ 	.word	0x00000003
        /*586c*/ 	.word	0x00000000
        /*5870*/ 	.short	0x010a
        /*5872*/ 	.byte	0x3f
	.zero		1


	//   ....[50]....
        /*5874*/ 	.word	0x00023cb0
        /*5878*/ 	.word	0x00000003
        /*587c*/ 	.word	0x00000000
        /*5880*/ 	.short	0x010a
        /*5882*/ 	.byte	0x3f
	.zero		1


	//   ....[51]....
        /*5884*/ 	.word	0x00023d40
        /*5888*/ 	.word	0x00000003
        /*588c*/ 	.word	0x00000000
        /*5890*/ 	.short	0x010a
        /*5892*/ 	.byte	0x3f
	.zero		1


	//   ....[52]....
        /*5894*/ 	.word	0x00023db0
        /*5898*/ 	.word	0x00000003
        /*589c*/ 	.word	0x00000000
        /*58a0*/ 	.short	0x010a
        /*58a2*/ 	.byte	0x3f
	.zero		1


	//   ....[53]....
        /*58a4*/ 	.word	0x00023e20
        /*58a8*/ 	.word	0x00000000
        /*58ac*/ 	.word	0x00000000
        /*58b0*/ 	.short	0x010a
        /*58b2*/ 	.byte	0x3f
	.zero		1


	//   ....[54]....
        /*58b4*/ 	.word	0x00023f00
        /*58b8*/ 	.word	0x0000000c
        /*58bc*/ 	.word	0x00000070
        /*58c0*/ 	.short	0x010a
        /*58c2*/ 	.byte	0x3f
	.zero		1


	//   ....[55]....
        /*58c4*/ 	.word	0x00023fd0
        /*58c8*/ 	.word	0x00000003
        /*58cc*/ 	.word	0x00000000
        /*58d0*/ 	.short	0x010a
        /*58d2*/ 	.byte	0x3f
	.zero		1


	//   ....[56]....
        /*58d4*/ 	.word	0x00024020
        /*58d8*/ 	.word	0x00000003
        /*58dc*/ 	.word	0x00000000
        /*58e0*/ 	.short	0x010a
        /*58e2*/ 	.byte	0x3f
	.zero		1


	//   ....[57]....
        /*58e4*/ 	.word	0x00024070
        /*58e8*/ 	.word	0x00000003
        /*58ec*/ 	.word	0x00000000
        /*58f0*/ 	.short	0x010a
        /*58f2*/ 	.byte	0x3f
	.zero		1


	//   ....[58]....
        /*58f4*/ 	.word	0x000240c0
        /*58f8*/ 	.word	0x00000003
        /*58fc*/ 	.word	0x00000000
        /*5900*/ 	.short	0x010a
        /*5902*/ 	.byte	0x3f
	.zero		1


	//   ....[59]....
        /*5904*/ 	.word	0x00024110
        /*5908*/ 	.word	0x00000003
        /*590c*/ 	.word	0x00000000
        /*5910*/ 	.short	0x010a
        /*5912*/ 	.byte	0x3f
	.zero		1


	//   ....[60]....
        /*5914*/ 	.word	0x00024160
        /*5918*/ 	.word	0x00000003
        /*591c*/ 	.word	0x00000000
        /*5920*/ 	.short	0x010a
        /*5922*/ 	.byte	0x3f
	.zero		1


	//   ....[61]....
        /*5924*/ 	.word	0x000241b0
        /*5928*/ 	.word	0x00000003
        /*592c*/ 	.word	0x00000000
        /*5930*/ 	.short	0x010a
        /*5932*/ 	.byte	0x3f
	.zero		1


	//   ....[62]....
        /*5934*/ 	.word	0x00024200
        /*5938*/ 	.word	0x00000003
        /*593c*/ 	.word	0x00000000
        /*5940*/ 	.short	0x010a
        /*5942*/ 	.byte	0x3f
	.zero		1


	//   ....[63]....
        /*5944*/ 	.word	0x00024250
        /*5948*/ 	.word	0x00000003
        /*594c*/ 	.word	0x00000000
        /*5950*/ 	.short	0x010a
        /*5952*/ 	.byte	0x3f
	.zero		1


	//   ....[64]....
        /*5954*/ 	.word	0x000242a0
        /*5958*/ 	.word	0x00000003
        /*595c*/ 	.word	0x00000000
        /*5960*/ 	.short	0x010a
        /*5962*/ 	.byte	0x3f
	.zero		1


	//   ....[65]....
        /*5964*/ 	.word	0x000242f0
        /*5968*/ 	.word	0x00000003
        /*596c*/ 	.word	0x00000000
        /*5970*/ 	.short	0x010a
        /*5972*/ 	.byte	0x3f
	.zero		1


	//   ....[66]....
        /*5974*/ 	.word	0x00024340
        /*5978*/ 	.word	0x00000003
        /*597c*/ 	.word	0x00000000
        /*5980*/ 	.short	0x010a
        /*5982*/ 	.byte	0x3f
	.zero		1


	//   ....[67]....
        /*5984*/ 	.word	0x00024390
        /*5988*/ 	.word	0x00000003
        /*598c*/ 	.word	0x00000000
        /*5990*/ 	.short	0x010a
        /*5992*/ 	.byte	0x3f
	.zero		1


	//----- nvinfo : EIATTR_NUM_MBARRIERS
	.align		4
.L_30:
        /*5994*/ 	.byte	0x03, 0x38
        /*5996*/ 	.short	0x001e


	//----- nvinfo : EIATTR_EXIT_INSTR_OFFSETS
	.align		4
        /*5998*/ 	.byte	0x04, 0x1c
        /*599a*/ 	.short	(.L_32 - .L_31)


	//   ....[0]....
.L_31:
        /*599c*/ 	.word	0x00000b40


	//   ....[1]....
        /*59a0*/ 	.word	0x000013e0


	//   ....[2]....
        /*59a4*/ 	.word	0x000220c0


	//   ....[3]....
        /*59a8*/ 	.word	0x00022660


	//   ....[4]....
        /*59ac*/ 	.word	0x00023d90


	//----- nvinfo : EIATTR_MAX_THREADS
	.align		4
.L_32:
        /*59b0*/ 	.byte	0x04, 0x05
        /*59b2*/ 	.short	(.L_34 - .L_33)
.L_33:
        /*59b4*/ 	.word	0x00000180
        /*59b8*/ 	.word	0x00000001
        /*59bc*/ 	.word	0x00000001


	//----- nvinfo : EIATTR_CRS_STACK_SIZE
	.align		4
.L_34:
        /*59c0*/ 	.byte	0x04, 0x1e
        /*59c2*/ 	.short	(.L_36 - .L_35)
.L_35:
        /*59c4*/ 	.word	0x00000000


	//----- nvinfo : EIATTR_CBANK_PARAM_SIZE
	.align		4
.L_36:
        /*59c8*/ 	.byte	0x03, 0x19
        /*59ca*/ 	.short	0x0470


	//----- nvinfo : EIATTR_PARAM_CBANK
	.align		4
        /*59cc*/ 	.byte	0x04, 0x0a
        /*59ce*/ 	.short	(.L_38 - .L_37)
	.align		4
.L_37:
        /*59d0*/ 	.word	index@(.nv.constant0._ZN7cutlass13device_kernelINS_4gemm6kernel13GemmUniversalIN4cute5tupleIJiiiiEEENS1_10collective13CollectiveMmaINS1_37MainloopSm90TmaGmmaWarpSpecializedFP8ILi14ENS5_IJNS4_1CILi2EEESB_NSA_ILi1EEEEEENS1_35KernelTmaWarpSpecializedCooperativeEEENS5_IJNSA_ILi256EEESG_NSA_ILi32EEEEEENS_12float_e4m3_tENS5_IJlSC_lEEESJ_SK_NS4_8TiledMMAINS4_8MMA_AtomIJNS4_4SM904GMMA31MMA_64x256x32_F32E4M3E4M3_SS_TNILNSO_7ScaleInE1ELSQ_1EEEEEENS4_6LayoutINS5_IJSB_SC_SC_EEENS5_IJSC_NSA_ILi0EEESV_EEEEENS5_IJNS4_10UnderscoreESY_SY_EEEEENS4_23SM90_TMA_LOAD_MULTICASTENS4_14ComposedLayoutINS4_7SwizzleILi1ELi4ELi3EEENS4_18smem_ptr_flag_bitsILi8EEENST_INS5_IJNSA_ILi8EEESH_EEENS5_IJSH_SC_EEEEEEEvNS4_8identityES11_S1B_vS1C_EENS_8epilogue10collective6detail29Sm90TmaWarpSpecializedAdapterINS1F_15DefaultEpilogueISJ_SK_SK_NS1E_6thread17LinearCombinationISJ_Li1EffLNS1J_9ScaleType4KindE0ELNS_15FloatRoundStyleE2ESJ_EENS1_15EpilogueDefaultEEEEEvvEEEEvNT_6ParamsE)
        /*59d4*/ 	.short	0x0210
        /*59d6*/ 	.short	0x0470


	//----- nvinfo : EIATTR_SW_WAR
	.align		4
.L_38:
        /*59d8*/ 	.byte	0x04, 0x36
        /*59da*/ 	.short	(.L_40 - .L_39)
.L_39:
        /*59dc*/ 	.word	0x00000008
.L_40:


//--------------------- .nv.callgraph             --------------------------
	.section	.nv.callgraph,"",@"SHT_CUDA_CALLGRAPH"
	.align	4
	.sectionentsize	8
	.align		4
        /*0000*/ 	.word	0x00000000
	.align		4
        /*0004*/ 	.word	0xffffffff
	.align		4
        /*0008*/ 	.word	0x00000000
	.align		4
        /*000c*/ 	.word	0xfffffffe
	.align		4
        /*0010*/ 	.word	0x00000000
	.align		4
        /*0014*/ 	.word	0xfffffffd
	.align		4
        /*0018*/ 	.word	0x00000000
	.align		4
        /*001c*/ 	.word	0xfffffffc


//--------------------- .nv.constant4             --------------------------
	.section	.nv.constant4,"a",@progbits
	.align	8
	.align		8
.nv.constant4:
        /*0000*/ 	.dword	_ZN39_INTERNAL_05d8a1c0_4_k_cu_e5214a9f_50194cuda3std3__45__cpo5beginE
	.align		8
        /*0008*/ 	.dword	_ZN39_INTERNAL_05d8a1c0_4_k_cu_e5214a9f_50194cuda3std3__45__cpo3endE
	.align		8
        /*0010*/ 	.dword	_ZN39_INTERNAL_05d8a1c0_4_k_cu_e5214a9f_50194cuda3std3__45__cpo6cbeginE
	.align		8
        /*0018*/ 	.dword	_ZN39_INTERNAL_05d8a1c0_4_k_cu_e5214a9f_50194cuda3std3__45__cpo4cendE
	.align		8
        /*0020*/ 	.dword	_ZN39_INTERNAL_05d8a1c0_4_k_cu_e5214a9f_50194cuda3std3__441_GLOBAL__N__05d8a1c0_4_k_cu_e5214a9f_50196ignoreE
	.align		8
        /*0028*/ 	.dword	_ZN39_INTERNAL_05d8a1c0_4_k_cu_e5214a9f_50194cuda3std3__419piecewise_constructE
	.align		8
        /*0030*/ 	.dword	_ZN39_INTERNAL_05d8a1c0_4_k_cu_e5214a9f_50194cuda3std3__48in_placeE
	.align		8
        /*0038*/ 	.dword	_ZN39_INTERNAL_05d8a1c0_4_k_cu_e5214a9f_50194cuda3std6ranges3__45__cpo4swapE
	.align		8
        /*0040*/ 	.dword	_ZN39_INTERNAL_05d8a1c0_4_k_cu_e5214a9f_50194cuda3std6ranges3__45__cpo9iter_moveE
	.align		8
        /*0048*/ 	.dword	_ZN39_INTERNAL_05d8a1c0_4_k_cu_e5214a9f_50194cute7productE
	.align		8
        /*0050*/ 	.dword	_ZN39_INTERNAL_05d8a1c0_4_k_cu_e5214a9f_50194cute1_E


//--------------------- .text._ZN7cutlass13device_kernelINS_4gemm6kernel13GemmUniversalIN4cute5tupleIJiiiiEEENS1_10collective13CollectiveMmaINS1_37MainloopSm90TmaGmmaWarpSpecializedFP8ILi14ENS5_IJNS4_1CILi2EEESB_NSA_ILi1EEEEEENS1_35KernelTmaWarpSpecializedCooperativeEEENS5_IJNSA_ILi256EEESG_NSA_ILi32EEEEEENS_12float_e4m3_tENS5_IJlSC_lEEESJ_SK_NS4_8TiledMMAINS4_8MMA_AtomIJNS4_4SM904GMMA31MMA_64x256x32_F32E4M3E4M3_SS_TNILNSO_7ScaleInE1ELSQ_1EEEEEENS4_6LayoutINS5_IJSB_SC_SC_EEENS5_IJSC_NSA_ILi0EEESV_EEEEENS5_IJNS4_10UnderscoreESY_SY_EEEEENS4_23SM90_TMA_LOAD_MULTICASTENS4_14ComposedLayoutINS4_7SwizzleILi1ELi4ELi3EEENS4_18smem_ptr_flag_bitsILi8EEENST_INS5_IJNSA_ILi8EEESH_EEENS5_IJSH_SC_EEEEEEEvNS4_8identityES11_S1B_vS1C_EENS_8epilogue10collective6detail29Sm90TmaWarpSpecializedAdapterINS1F_15DefaultEpilogueISJ_SK_SK_NS1E_6thread17LinearCombinationISJ_Li1EffLNS1J_9ScaleType4KindE0ELNS_15FloatRoundStyleE2ESJ_EENS1_15EpilogueDefaultEEEEEvvEEEEvNT_6ParamsE --------------------------
	.section	.text._ZN7cutlass13device_kernelINS_4gemm6kernel13GemmUniversalIN4cute5tupleIJiiiiEEENS1_10collective13CollectiveMmaINS1_37MainloopSm90TmaGmmaWarpSpecializedFP8ILi14ENS5_IJNS4_1CILi2EEESB_NSA_ILi1EEEEEENS1_35KernelTmaWarpSpecializedCooperativeEEENS5_IJNSA_ILi256EEESG_NSA_ILi32EEEEEENS_12float_e4m3_tENS5_IJlSC_lEEESJ_SK_NS4_8TiledMMAINS4_8MMA_AtomIJNS4_4SM904GMMA31MMA_64x256x32_F32E4M3E4M3_SS_TNILNSO_7ScaleInE1ELSQ_1EEEEEENS4_6LayoutINS5_IJSB_SC_SC_EEENS5_IJSC_NSA_ILi0EEESV_EEEEENS5_IJNS4_10UnderscoreESY_SY_EEEEENS4_23SM90_TMA_LOAD_MULTICASTENS4_14ComposedLayoutINS4_7SwizzleILi1ELi4ELi3EEENS4_18smem_ptr_flag_bitsILi8EEENST_INS5_IJNSA_ILi8EEESH_EEENS5_IJSH_SC_EEEEEEEvNS4_8identityES11_S1B_vS1C_EENS_8epilogue10collective6detail29Sm90TmaWarpSpecializedAdapterINS1F_15DefaultEpilogueISJ_SK_SK_NS1E_6thread17LinearCombinationISJ_Li1EffLNS1J_9ScaleType4KindE0ELNS_15FloatRoundStyleE2ESJ_EENS1_15EpilogueDefaultEEEEEvvEEEEvNT_6ParamsE,"ax",@progbits
	.align	128
.text._ZN7cutlass13device_kernelINS_4gemm6kernel13GemmUniversalIN4cute5tupleIJiiiiEEENS1_10collective13CollectiveMmaINS1_37MainloopSm90TmaGmmaWarpSpecializedFP8ILi14ENS5_IJNS4_1CILi2EEESB_NSA_ILi1EEEEEENS1_35KernelTmaWarpSpecializedCooperativeEEENS5_IJNSA_ILi256EEESG_NSA_ILi32EEEEEENS_12float_e4m3_tENS5_IJlSC_lEEESJ_SK_NS4_8TiledMMAINS4_8MMA_AtomIJNS4_4SM904GMMA31MMA_64x256x32_F32E4M3E4M3_SS_TNILNSO_7ScaleInE1ELSQ_1EEEEEENS4_6LayoutINS5_IJSB_SC_SC_EEENS5_IJSC_NSA_ILi0EEESV_EEEEENS5_IJNS4_10UnderscoreESY_SY_EEEEENS4_23SM90_TMA_LOAD_MULTICASTENS4_14ComposedLayoutINS4_7SwizzleILi1ELi4ELi3EEENS4_18smem_ptr_flag_bitsILi8EEENST_INS5_IJNSA_ILi8EEESH_EEENS5_IJSH_SC_EEEEEEEvNS4_8identityES11_S1B_vS1C_EENS_8epilogue10collective6detail29Sm90TmaWarpSpecializedAdapterINS1F_15DefaultEpilogueISJ_SK_SK_NS1E_6thread17LinearCombinationISJ_Li1EffLNS1J_9ScaleType4KindE0ELNS_15FloatRoundStyleE2ESJ_EENS1_15EpilogueDefaultEEEEEvvEEEEvNT_6ParamsE:
        .type           _ZN7cutlass13device_kernelINS_4gemm6kernel13GemmUniversalIN4cute5tupleIJiiiiEEENS1_10collective13CollectiveMmaINS1_37MainloopSm90TmaGmmaWarpSpecializedFP8ILi14ENS5_IJNS4_1CILi2EEESB_NSA_ILi1EEEEEENS1_35KernelTmaWarpSpecializedCooperativeEEENS5_IJNSA_ILi256EEESG_NSA_ILi32EEEEEENS_12float_e4m3_tENS5_IJlSC_lEEESJ_SK_NS4_8TiledMMAINS4_8MMA_AtomIJNS4_4SM904GMMA31MMA_64x256x32_F32E4M3E4M3_SS_TNILNSO_7ScaleInE1ELSQ_1EEEEEENS4_6LayoutINS5_IJSB_SC_SC_EEENS5_IJSC_NSA_ILi0EEESV_EEEEENS5_IJNS4_10UnderscoreESY_SY_EEEEENS4_23SM90_TMA_LOAD_MULTICASTENS4_14ComposedLayoutINS4_7SwizzleILi1ELi4ELi3EEENS4_18smem_ptr_flag_bitsILi8EEENST_INS5_IJNSA_ILi8EEESH_EEENS5_IJSH_SC_EEEEEEEvNS4_8identityES11_S1B_vS1C_EENS_8epilogue10collective6detail29Sm90TmaWarpSpecializedAdapterINS1F_15DefaultEpilogueISJ_SK_SK_NS1E_6thread17LinearCombinationISJ_Li1EffLNS1J_9ScaleType4KindE0ELNS_15FloatRoundStyleE2ESJ_EENS1_15EpilogueDefaultEEEEEvvEEEEvNT_6ParamsE,@function
        .size           _ZN7cutlass13device_kernelINS_4gemm6kernel13GemmUniversalIN4cute5tupleIJiiiiEEENS1_10collective13CollectiveMmaINS1_37MainloopSm90TmaGmmaWarpSpecializedFP8ILi14ENS5_IJNS4_1CILi2EEESB_NSA_ILi1EEEEEENS1_35KernelTmaWarpSpecializedCooperativeEEENS5_IJNSA_ILi256EEESG_NSA_ILi32EEEEEENS_12float_e4m3_tENS5_IJlSC_lEEESJ_SK_NS4_8TiledMMAINS4_8MMA_AtomIJNS4_4SM904GMMA31MMA_64x256x32_F32E4M3E4M3_SS_TNILNSO_7ScaleInE1ELSQ_1EEEEEENS4_6LayoutINS5_IJSB_SC_SC_EEENS5_IJSC_NSA_ILi0EEESV_EEEEENS5_IJNS4_10UnderscoreESY_SY_EEEEENS4_23SM90_TMA_LOAD_MULTICASTENS4_14ComposedLayoutINS4_7SwizzleILi1ELi4ELi3EEENS4_18smem_ptr_flag_bitsILi8EEENST_INS5_IJNSA_ILi8EEESH_EEENS5_IJSH_SC_EEEEEEEvNS4_8identityES11_S1B_vS1C_EENS_8epilogue10collective6detail29Sm90TmaWarpSpecializedAdapterINS1F_15DefaultEpilogueISJ_SK_SK_NS1E_6thread17LinearCombinationISJ_Li1EffLNS1J_9ScaleType4KindE0ELNS_15FloatRoundStyleE2ESJ_EENS1_15EpilogueDefaultEEEEEvvEEEEvNT_6ParamsE,(.L_x_611 - _ZN7cutlass13device_kernelINS_4gemm6kernel13GemmUniversalIN4cute5tupleIJiiiiEEENS1_10collective13CollectiveMmaINS1_37MainloopSm90TmaGmmaWarpSpecializedFP8ILi14ENS5_IJNS4_1CILi2EEESB_NSA_ILi1EEEEEENS1_35KernelTmaWarpSpecializedCooperativeEEENS5_IJNSA_ILi256EEESG_NSA_ILi32EEEEEENS_12float_e4m3_tENS5_IJlSC_lEEESJ_SK_NS4_8TiledMMAINS4_8MMA_AtomIJNS4_4SM904GMMA31MMA_64x256x32_F32E4M3E4M3_SS_TNILNSO_7ScaleInE1ELSQ_1EEEEEENS4_6LayoutINS5_IJSB_SC_SC_EEENS5_IJSC_NSA_ILi0EEESV_EEEEENS5_IJNS4_10UnderscoreESY_SY_EEEEENS4_23SM90_TMA_LOAD_MULTICASTENS4_14ComposedLayoutINS4_7SwizzleILi1ELi4ELi3EEENS4_18smem_ptr_flag_bitsILi8EEENST_INS5_IJNSA_ILi8EEESH_EEENS5_IJSH_SC_EEEEEEEvNS4_8identityES11_S1B_vS1C_EENS_8epilogue10collective6detail29Sm90TmaWarpSpecializedAdapterINS1F_15DefaultEpilogueISJ_SK_SK_NS1E_6thread17LinearCombinationISJ_Li1EffLNS1J_9ScaleType4KindE0ELNS_15FloatRoundStyleE2ESJ_EENS1_15EpilogueDefaultEEEEEvvEEEEvNT_6ParamsE)
        .other          _ZN7cutlass13device_kernelINS_4gemm6kernel13GemmUniversalIN4cute5tupleIJiiiiEEENS1_10collective13CollectiveMmaINS1_37MainloopSm90TmaGmmaWarpSpecializedFP8ILi14ENS5_IJNS4_1CILi2EEESB_NSA_ILi1EEEEEENS1_35KernelTmaWarpSpecializedCooperativeEEENS5_IJNSA_ILi256EEESG_NSA_ILi32EEEEEENS_12float_e4m3_tENS5_IJlSC_lEEESJ_SK_NS4_8TiledMMAINS4_8MMA_AtomIJNS4_4SM904GMMA31MMA_64x256x32_F32E4M3E4M3_SS_TNILNSO_7ScaleInE1ELSQ_1EEEEEENS4_6LayoutINS5_IJSB_SC_SC_EEENS5_IJSC_NSA_ILi0EEESV_EEEEENS5_IJNS4_10UnderscoreESY_SY_EEEEENS4_23SM90_TMA_LOAD_MULTICASTENS4_14ComposedLayoutINS4_7SwizzleILi1ELi4ELi3EEENS4_18smem_ptr_flag_bitsILi8EEENST_INS5_IJNSA_ILi8EEESH_EEENS5_IJSH_SC_EEEEEEEvNS4_8identityES11_S1B_vS1C_EENS_8epilogue10collective6detail29Sm90TmaWarpSpecializedAdapterINS1F_15DefaultEpilogueISJ_SK_SK_NS1E_6thread17LinearCombinationISJ_Li1EffLNS1J_9ScaleType4KindE0ELNS_15FloatRoundStyleE2ESJ_EENS1_15EpilogueDefaultEEEEEvvEEEEvNT_6ParamsE,@"STO_CUDA_ENTRY STV_DEFAULT"
_ZN7cutlass13device_kernelINS_4gemm6kernel13GemmUniversalIN4cute5tupleIJiiiiEEENS1_10collective13CollectiveMmaINS1_37MainloopSm90TmaGmmaWarpSpecializedFP8ILi14ENS5_IJNS4_1CILi2EEESB_NSA_ILi1EEEEEENS1_35KernelTmaWarpSpecializedCooperativeEEENS5_IJNSA_ILi256EEESG_NSA_ILi32EEEEEENS_12float_e4m3_tENS5_IJlSC_lEEESJ_SK_NS4_8TiledMMAINS4_8MMA_AtomIJNS4_4SM904GMMA31MMA_64x256x32_F32E4M3E4M3_SS_TNILNSO_7ScaleInE1ELSQ_1EEEEEENS4_6LayoutINS5_IJSB_SC_SC_EEENS5_IJSC_NSA_ILi0EEESV_EEEEENS5_IJNS4_10UnderscoreESY_SY_EEEEENS4_23SM90_TMA_LOAD_MULTICASTENS4_14ComposedLayoutINS4_7SwizzleILi1ELi4ELi3EEENS4_18smem_ptr_flag_bitsILi8EEENST_INS5_IJNSA_ILi8EEESH_EEENS5_IJSH_SC_EEEEEEEvNS4_8identityES11_S1B_vS1C_EENS_8epilogue10collective6detail29Sm90TmaWarpSpecializedAdapterINS1F_15DefaultEpilogueISJ_SK_SK_NS1E_6thread17LinearCombinationISJ_Li1EffLNS1J_9ScaleType4KindE0ELNS_15FloatRoundStyleE2ESJ_EENS1_15EpilogueDefaultEEEEEvvEEEEvNT_6ParamsE:
[----:B------:R-:W0:Y:S02]  /*0000*/  LDC R1, c[0x0][0x28] ;  /* 0x00000a00ff017b82 */ /* 0x000e240000000800 */
[----:B0-----:R-:W-:Y:S01]  /*0010*/  VIADD R1, R1, 0xfffff988 ;  /* 0xfffff98801017836 */ /* 0x001fe20000000000 */
[----:B------:R-:W0:Y:S01]  /*0020*/  S2R R4, SR_TID.X ;  /* 0x0000000000047919 */ /* 0x000e220000002100 */
[----:B------:R-:W-:Y:S01]  /*0030*/  ELECT P0, URZ, PT ;  /* 0x00000000003f782f */ /* 0x000fe20003800000 */
[----:B------:R-:W-:Y:S01]  /*0040*/  BSSY B0, `(.L_x_0) ;  /* 0x0000015000007945 */ /* 0x000fe20003800000 */
[--C-:B0-----:R-:W-:Y:S02]  /*0050*/  SHF.R.U32.HI R0, RZ, 0x5, R4.reuse ;  /* 0x00000005ff007819 */ /* 0x101fe40000011604 */
[----:B------:R-:W-:-:S03]  /*0060*/  SHF.R.U32.HI R2, RZ, 0x7, R4 ;  /* 0x00000007ff027819 */ /* 0x000fc60000011604 */
[----:B------:R-:W0:Y:S04]  /*0070*/  SHFL.IDX PT, R3, R0, RZ, 0x1f ;  /* 0x00001fff00037589 */ /* 0x000e2800000e0000 */
[----:B------:R-:W1:Y:S01]  /*0080*/  SHFL.IDX PT, R2, R2, RZ, 0x1f ;  /* 0x00001fff02027589 */ /* 0x000e6200000e0000 */
[----:B0-----:R-:W-:Y:S02]  /*0090*/  R2UR UR4, R3 ;  /* 0x00000000030472ca */ /* 0x001fe400000e0000 */
[----:B-1----:R-:W-:-:S11]  /*00a0*/  R2UR UR6, R2 ;  /* 0x00000000020672ca */ /* 0x002fd600000e0000 */
[----:B------:R-:W-:Y:S02]  /*00b0*/  USHF.R.S32.HI UR5, URZ, 0x1f, UR4 ;  /* 0x0000001f3f057899 */ /* 0x000fe40008011404 */
[----:B------:R-:W-:Y:S02]  /*00c0*/  ISETP.NE.OR P0, PT, RZ, UR4, !P0 ;  /* 0x00000004ff007c0c */ /* 0x000fe4000c705670 */
[----:B------:R-:W-:-:S04]  /*00d0*/  ULEA.HI UR5, UR5, UR4, URZ, 0x2 ;  /* 0x0000000405057291 */ /* 0x000fc8000f8f103f */
[----:B------:R-:W-:-:S04]  /*00e0*/  ULOP3.LUT UR5, UR5, 0xfffffffc, URZ, 0xc0, !UPT ;  /* 0xfffffffc05057892 */ /* 0x000fc8000f8ec03f */
[----:B------:R-:W-:-:S03]  /*00f0*/  UIADD3 UR8, UR4, -UR5, URZ ;  /* 0x8000000504087290 */ /* 0x000fc6000fffe03f */
[----:B------:R-:W-:Y:S09]  /*0100*/  @P0 BRA `(.L_x_1) ;  /* 0x0000000000200947 */ /* 0x000ff20003800000 */
[----:B------:R-:W-:Y:S02]  /*0110*/  ULDC.64 UR4, c[0x0][0x198] ;  /* 0x0000660000047ab9 */ /* 0x000fe40000000a00 */
[----:B------:R-:W-:Y:S02]  /*0120*/  UIADD3 UR10, UP0, UR4, 0xf0, URZ ;  /* 0x000000f0040a7890 */ /* 0x000fe4000ff1e03f */
[----:B------:R-:W-:Y:S02]  /*0130*/  UIADD3 UR4, UP1, UR4, 0x1f0, URZ ;  /* 0x000001f004047890 */ /* 0x000fe4000ff3e03f */
[----:B------:R-:W-:Y:S02]  /*0140*/  UIADD3.X UR11, URZ, UR5, URZ, UP0, !UPT ;  /* 0x000000053f0b7290 */ /* 0x000fe400087fe43f */
[----:B------:R-:W-:-:S07]  /*0150*/  UIADD3.X UR5, URZ, UR5, URZ, UP1, !UPT ;  /* 0x000000053f057290 */ /* 0x000fce0008ffe43f */
[----:B------:R0:W-:Y:S02]  /*0160*/  UTMACCTL.PF [UR10] ;  /* 0x000000000a0079b9 */ /* 0x0001e40008040000 */
[----:B------:R0:W-:Y:S02]  /*0170*/  UTMACCTL.PF [UR4] ;  /* 0x00000000040079b9 */ /* 0x0001e40008040000 */
[----:B0-----:R-:W-:Y:S01]  /*0180*/  NOP ;  /* 0x0000000000007918 */ /* 0x001fe20000000000 */
.L_x_1:
[----:B------:R-:W-:Y:S05]  /*0190*/  BSYNC B0 ;  /* 0x0000000000007941 */ /* 0x000fea0003800000 */
.L_x_0:
[----:B------:R-:W0:Y:S01]  /*01a0*/  SHFL.IDX PT, R3, R0, RZ, 0x1f ;  /* 0x00001fff00037589 */ /* 0x000e2200000e0000 */
[----:B------:R-:W-:Y:S01]  /*01b0*/  UISETP.NE.AND UP0, UPT, UR8, 0x3, UPT ;  /* 0x000000030800788c */ /* 0x000fe2000bf05270 */
[----:B------:R-:W-:Y:S01]  /*01c0*/  ISETP.NE.AND P1, PT, RZ, UR6, PT ;  /* 0x00000006ff007c0c */ /* 0x000fe2000bf25270 */
[----:B------:R-:W-:Y:S02]  /*01d0*/  UIADD3 UR10, UR6, -0x1, URZ ;  /* 0xffffffff060a7890 */ /* 0x000fe4000fffe03f */
[----:B------:R-:W-:Y:S02]  /*01e0*/  UISETP.EQ.OR UP0, UPT, UR8, URZ, !UP0 ;  /* 0x0000003f0800728c */ /* 0x000fe4000c702670 */
[----:B------:R-:W-:Y:S02]  /*01f0*/  UISETP.GE.U32.AND UP1, UPT, UR10, 0x2, UPT ;  /* 0x000000020a00788c */ /* 0x000fe4000bf26070 */
[----:B------:R-:W-:-:S04]  /*0200*/  UISETP.EQ.AND UP0, UPT, UR6, URZ, UP0 ;  /* 0x0000003f0600728c */ /* 0x000fc80008702270 */
[----:B------:R-:W-:-:S04]  /*0210*/  USEL UR13, URZ, 0x1, !UP0 ;  /* 0x000000013f0d7887 */ /* 0x000fc8000c000000 */
[----:B------:R-:W-:Y:S01]  /*0220*/  USEL UR13, UR13, 0x2, UP1 ;  /* 0x000000020d0d7887 */ /* 0x000fe20008800000 */
[----:B0-----:R-:W-:-:S13]  /*0230*/  ISETP.NE.AND P0, PT, R3, RZ, PT ;  /* 0x000000ff0300720c */ /* 0x001fda0003f05270 */
[----:B------:R-:W-:Y:S05]  /*0240*/  @P0 BRA `(.L_x_2) ;  /* 0x0000000000b40947 */ /* 0x000fea0003800000 */
[----:B------:R-:W-:Y:S01]  /*0250*/  ELECT P0, URZ, PT ;  /* 0x00000000003f782f */ /* 0x000fe20003800000 */
[----:B------:R-:W-:-:S12]  /*0260*/  BSSY B0, `(.L_x_2) ;  /* 0x000002b000007945 */ /* 0x000fd80003800000 */
[----:B------:R-:W-:Y:S05]  /*0270*/  @!P0 BRA `(.L_x_3) ;  /* 0x0000000000a48947 */ /* 0x000fea0003800000 */
[----:B------:R-:W0:Y:S01]  /*0280*/  S2UR UR9, SR_CgaCtaId ;  /* 0x00000000000979c3 */ /* 0x000e220000008800 */
[----:B------:R-:W-:Y:S01]  /*0290*/  UMOV UR4, 0x400 ;  /* 0x0000040000047882 */ /* 0x000fe20000000000 */
[----:B------:R-:W-:Y:S01]  /*02a0*/  UMOV UR5, 0x1 ;  /* 0x0000000100057882 */ /* 0x000fe20000000000 */
[----:B------:R-:W-:Y:S02]  /*02b0*/  UMOV UR6, 0x6 ;  /* 0x0000000600067882 */ /* 0x000fe40000000000 */
[----:B------:R-:W-:-:S04]  /*02c0*/  UIADD3 UR6, -UR6, 0x100000, URZ ;  /* 0x0010000006067890 */ /* 0x000fc8000fffe13f */
[----:B------:R-:W-:Y:S02]  /*02d0*/  USHF.L.U32 UR7, UR6, 0xb, URZ ;  /* 0x0000000b06077899 */ /* 0x000fe4000800063f */
[----:B------:R-:W-:Y:S02]  /*02e0*/  USHF.L.U32 UR6, UR6, 0x1, URZ ;  /* 0x0000000106067899 */ /* 0x000fe4000800063f */
[----:B0-----:R-:W-:Y:S02]  /*02f0*/  ULEA UR9, UR9, UR4, 0x18 ;  /* 0x0000000409097291 */ /* 0x001fe4000f8ec03f */
[----:B------:R-:W-:-:S04]  /*0300*/  UIADD3 UR4, -UR5, 0x100000, URZ ;  /* 0x0010000005047890 */ /* 0x000fc8000fffe13f */
[----:B------:R-:W-:Y:S02]  /*0310*/  USHF.L.U32 UR5, UR4, 0xb, URZ ;  /* 0x0000000b04057899 */ /* 0x000fe4000800063f */
[----:B------:R-:W-:Y:S01]  /*0320*/  USHF.L.U32 UR4, UR4, 0x1, URZ ;  /* 0x0000000104047899 */ /* 0x000fe2000800063f */
[----:B------:R-:W0:Y:S11]  /*0330*/  FENCE.VIEW.ASYNC.S ;  /* 0x00000000000073c6 */ /* 0x000e360000000000 */
[----:B0-----:R0:W1:Y:S01]  /*0340*/  SYNCS.EXCH.64 URZ, [UR9], UR4 ;  /* 0x00000004093f75b2 */ /* 0x0010620008000100 */
[----:B------:R0:W2:Y:S01]  /*0350*/  SYNCS.EXCH.64 URZ, [UR9+0x70], UR6 ;  /* 0x00007006093f75b2 */ /* 0x0000a20008000100 */
[----:B------:R0:W3:Y:S01]  /*0360*/  SYNCS.EXCH.64 URZ, [UR9+0x8], UR4 ;  /* 0x00000804093f75b2 */ /* 0x0000e20008000100 */
[----:B------:R0:W4:Y:S01]  /*0370*/  SYNCS.EXCH.64 URZ, [UR9+0x78], UR6 ;  /* 0x00007806093f75b2 */ /* 0x0001220008000100 */
[----:B------:R0:W0:Y:S01]  /*0380*/  SYNCS.EXCH.64 URZ, [UR9+0x10], UR4 ;  /* 0x00001004093f75b2 */ /* 0x0000220008000100 */
        /* <DEDUP_REMOVED lines=23> */
[----:B-1234-:R-:W-:Y:S01]  /*0500*/  NOP ;  /* 0x0000000000007918 */ /* 0x01efe20000000000 */
.L_x_3:
[----:B0-----:R-:W-:Y:S05]  /*0510*/  BSYNC B0 ;  /* 0x0000000000007941 */ /* 0x001fea0003800000 */
.L_x_2:
[----:B------:R-:W-:Y:S01]  /*0520*/  SHF.R.S32.HI R2, RZ, 0x1f, R4 ;  /* 0x0000001fff027819 */ /* 0x000fe20000011404 */
[----:B------:R-:W0:Y:S01]  /*0530*/  SHFL.IDX PT, R0, R0, RZ, 0x1f ;  /* 0x00001fff00007589 */ /* 0x000e2200000e0000 */
[----:B------:R-:W1:Y:S01]  /*0540*/  S2UR UR9, SR_CTAID.X ;  /* 0x00000000000979c3 */ /* 0x000e620000002500 */
[----:B------:R-:W-:Y:S02]  /*0550*/  ELECT P0, URZ, PT ;  /* 0x00000000003f782f */ /* 0x000fe40003800000 */
[----:B------:R-:W-:Y:S01]  /*0560*/  LEA.HI R2, R2, R4, RZ, 0x7 ;  /* 0x0000000402027211 */ /* 0x000fe200078f38ff */
[----:B------:R-:W-:Y:S01]  /*0570*/  ULDC UR4, c[0x0][0x150] ;  /* 0x0000540000047ab9 */ /* 0x000fe20000000800 */
[----:B------:R-:W-:Y:S01]  /*0580*/  SHF.R.S32.HI R6, RZ, 0x1f, R3 ;  /* 0x0000001fff067819 */ /* 0x000fe20000011403 */
[----:B------:R-:W-:Y:S01]  /*0590*/  NOP ;  /* 0x0000000000007918 */ /* 0x000fe20000000000 */
[----:B------:R-:W-:Y:S01]  /*05a0*/  LOP3.LUT R2, R2, 0xffffff80, RZ, 0xc0, !PT ;  /* 0xffffff8002027812 */ /* 0x000fe200078ec0ff */
[----:B------:R-:W-:Y:S01]  /*05b0*/  NOP ;  /* 0x0000000000007918 */ /* 0x000fe20000000000 */
[----:B------:R-:W-:Y:S01]  /*05c0*/  LEA.HI R6, R6, R3, RZ, 0x2 ;  /* 0x0000000306067211 */ /* 0x000fe200078f10ff */
[----:B------:R-:W2:Y:S02]  /*05d0*/  LDC R8, c[0x0][0x144] ;  /* 0x00005100ff087b82 */ /* 0x000ea40000000800 */
[----:B------:R-:W-:Y:S01]  /*05e0*/  IMAD.IADD R4, R4, 0x1, -R2 ;  /* 0x0000000104047824 */ /* 0x000fe200078e0a02 */
[----:B------:R-:W-:Y:S01]  /*05f0*/  LOP3.LUT R6, R6, 0x3ffffffc, RZ, 0xc0, !PT ;  /* 0x3ffffffc06067812 */ /* 0x000fe200078ec0ff */
[----:B------:R-:W3:Y:S03]  /*0600*/  S2R R2, SR_CTAID.Y ;  /* 0x0000000000027919 */ /* 0x000ee60000002600 */
[----:B------:R-:W-:Y:S01]  /*0610*/  SHF.R.S32.HI R5, RZ, 0x1f, R4 ;  /* 0x0000001fff057819 */ /* 0x000fe20000011404 */
[----:B------:R-:W-:Y:S01]  /*0620*/  IMAD.IADD R6, R3, 0x1, -R6 ;  /* 0x0000000103067824 */ /* 0x000fe200078e0a06 */
[----:B------:R-:W4:Y:S02]  /*0630*/  LDC R13, c[0x0][0x148] ;  /* 0x00005200ff0d7b82 */ /* 0x000f240000000800 */
[----:B------:R-:W-:-:S02]  /*0640*/  LEA.HI R5, R5, R4, RZ, 0x3 ;  /* 0x0000000405057211 */ /* 0x000fc400078f18ff */
[----:B0-----:R-:W-:Y:S02]  /*0650*/  ISETP.NE.OR P0, PT, R0, RZ, !P0 ;  /* 0x000000ff0000720c */ /* 0x001fe40004705670 */
[--C-:B------:R-:W-:Y:S02]  /*0660*/  SHF.R.S32.HI R0, RZ, 0x3, R5.reuse ;  /* 0x00000003ff007819 */ /* 0x100fe40000011405 */
[----:B------:R-:W-:Y:S02]  /*0670*/  SHF.R.S32.HI R5, RZ, 0x1f, R5 ;  /* 0x0000001fff057819 */ /* 0x000fe40000011405 */
[----:B-1----:R-:W-:Y:S02]  /*0680*/  I2FP.F32.U32 R7, UR9 ;  /* 0x0000000900077c45 */ /* 0x002fe40008201000 */
[----:B------:R-:W-:-:S03]  /*0690*/  LEA.HI R5, R5, R0, RZ, 0x2 ;  /* 0x0000000005057211 */ /* 0x000fc600078f10ff */
[----:B------:R-:W-:Y:S01]  /*06a0*/  FMUL R7, R7, UR4 ;  /* 0x0000000407077c20 */ /* 0x000fe20008400000 */
[----:B------:R-:W-:Y:S01]  /*06b0*/  LOP3.LUT R5, R5, 0xfffffffc, RZ, 0xc0, !PT ;  /* 0xfffffffc05057812 */ /* 0x000fe200078ec0ff */
[----:B------:R-:W-:Y:S01]  /*06c0*/  VOTEU.ALL UP0, P0 ;  /* 0x00000000003f7886 */ /* 0x000fe20000000000 */
[----:B------:R-:W-:Y:S01]  /*06d0*/  ULDC UR4, c[0x0][0x154] ;  /* 0x0000550000047ab9 */ /* 0x000fe20000000800 */
[----:B------:R-:W-:Y:S02]  /*06e0*/  VOTEU.ALL UP1, P0 ;  /* 0x00000000003f7886 */ /* 0x000fe40000020000 */
[----:B------:R-:W0:Y:S01]  /*06f0*/  F2I.U32.TRUNC.NTZ R7, R7 ;  /* 0x0000000700077305 */ /* 0x000e22000020f000 */
[----:B------:R-:W-:Y:S01]  /*0700*/  IMAD.IADD R5, R0, 0x1, -R5 ;  /* 0x0000000100057824 */ /* 0x000fe200078e0a05 */
[----:B------:R-:W1:Y:S01]  /*0710*/  @!UP0 S2UR UR7, SR_CgaCtaId ;  /* 0x00000000000789c3 */ /* 0x000e620000008800 */
[----:B------:R-:W-:Y:S02]  /*0720*/  @!UP0 UMOV UR6, 0x400 ;  /* 0x0000040000068882 */ /* 0x000fe40000000000 */
[----:B------:R-:W-:Y:S01]  /*0730*/  IMAD R5, R6, 0x4, R5 ;  /* 0x0000000406057824 */ /* 0x000fe200078e0205 */
[----:B---3--:R-:W-:-:S04]  /*0740*/  I2FP.F32.U32 R6, R2 ;  /* 0x0000000200067245 */ /* 0x008fc80000201000 */
[----:B------:R-:W-:Y:S01]  /*0750*/  LEA.HI R0, R5, R5, RZ, 0x1 ;  /* 0x0000000505007211 */ /* 0x000fe200078f08ff */
[----:B------:R-:W-:Y:S01]  /*0760*/  FMUL R6, R6, UR4 ;  /* 0x0000000406067c20 */ /* 0x000fe20008400000 */
[----:B------:R-:W-:Y:S02]  /*0770*/  UMOV UR4, 0x20 ;  /* 0x0000002000047882 */ /* 0x000fe40000000000 */
[----:B------:R-:W-:Y:S01]  /*0780*/  LOP3.LUT R0, R0, 0xfffffffe, RZ, 0xc0, !PT ;  /* 0xfffffffe00007812 */ /* 0x000fe200078ec0ff */
[----:B0-----:R-:W-:Y:S01]  /*0790*/  IMAD.MOV R11, RZ, RZ, -R7 ;  /* 0x000000ffff0b7224 */ /* 0x001fe200078e0a07 */
[----:B------:R-:W-:-:S04]  /*07a0*/  @!UP0 UIADD3 UR4, -UR4, 0x100000, URZ ;  /* 0x0010000004048890 */ /* 0x000fc8000fffe13f */
[----:B------:R-:W-:Y:S02]  /*07b0*/  @!UP0 USHF.L.U32 UR5, UR4, 0xb, URZ ;  /* 0x0000000b04058899 */ /* 0x000fe4000800063f */
[----:B------:R-:W-:Y:S01]  /*07c0*/  @!UP0 USHF.L.U32 UR4, UR4, 0x1, URZ ;  /* 0x0000000104048899 */ /* 0x000fe2000800063f */
[----:B------:R-:W0:Y:S01]  /*07d0*/  F2I.U32.TRUNC.NTZ R6, R6 ;  /* 0x0000000600067305 */ /* 0x000e22000020f000 */
[----:B------:R-:W3:Y:S01]  /*07e0*/  LDC R7, c[0x0][0x140] ;  /* 0x00005000ff077b82 */ /* 0x000ee20000000800 */
[----:B--2---:R-:W-:Y:S02]  /*07f0*/  IMAD R11, R8, R11, UR9 ;  /* 0x00000009080b7e24 */ /* 0x004fe4000f8e020b */
[----:B------:R-:W-:-:S05]  /*0800*/  IMAD.IADD R0, R5, 0x1, -R0 ;  /* 0x0000000105007824 */ /* 0x000fca00078e0a00 */
[----:B------:R-:W-:Y:S01]  /*0810*/  ISETP.NE.AND P2, PT, R0, R11, PT ;  /* 0x0000000b0000720c */ /* 0x000fe20003f45270 */
[C---:B------:R-:W-:Y:S01]  /*0820*/  IMAD.SHL.U32 R0, R5.reuse, 0x4, RZ ;  /* 0x0000000405007824 */ /* 0x040fe200078e00ff */
[----:B-1----:R-:W-:Y:S01]  /*0830*/  @!UP0 ULEA UR6, UR7, UR6, 0x18 ;  /* 0x0000000607068291 */ /* 0x002fe2000f8ec03f */
[----:B------:R-:W-:Y:S01]  /*0840*/  VOTEU.ALL UP0, P0 ;  /* 0x00000000003f7886 */ /* 0x000fe20000000000 */
[----:B------:R-:W-:Y:S01]  /*0850*/  LOP3.LUT P0, RZ, R4, 0x7, RZ, 0xc0, !PT ;  /* 0x0000000704ff7812 */ /* 0x000fe2000780c0ff */
[----:B0-----:R-:W-:Y:S01]  /*0860*/  IMAD.MOV R12, RZ, RZ, -R6 ;  /* 0x000000ffff0c7224 */ /* 0x001fe200078e0a06 */
[----:B------:R-:W-:-:S03]  /*0870*/  LOP3.LUT R9, R5, 0xc, R0, 0x78, !PT ;  /* 0x0000000c05097812 */ /* 0x000fc600078e7800 */
[----:B----4-:R-:W-:Y:S01]  /*0880*/  IMAD R5, R13, R12, R2 ;  /* 0x0000000c0d057224 */ /* 0x010fe200078e0202 */
[C---:B------:R-:W-:Y:S01]  /*0890*/  ISETP.LT.U32.AND P0, PT, R9.reuse, 0x4, !P0 ;  /* 0x000000040900780c */ /* 0x040fe20004701070 */
[----:B------:R0:W-:Y:S02]  /*08a0*/  STL [R1+0x45c], R9 ;  /* 0x00045c0901007387 */ /* 0x0001e40000100800 */
[----:B------:R-:W-:Y:S02]  /*08b0*/  @P2 LEA.HI R0, R9, R9, RZ, 0x1 ;  /* 0x0000000909002211 */ /* 0x000fe400078f08ff */
[----:B------:R-:W1:Y:S02]  /*08c0*/  FENCE.VIEW.ASYNC.S ;  /* 0x00000000000073c6 */ /* 0x000e640000000000 */
[----:B-1----:R0:W1:Y:S01]  /*08d0*/  @!UP0 SYNCS.EXCH.64 URZ, [UR6+0xf0], UR4 ;  /* 0x0000f004063f85b2 */ /* 0x0020620008000100 */
[----:B---3--:R-:W-:Y:S02]  /*08e0*/  ISETP.EQ.U32.AND P5, PT, R7, 0x1, PT ;  /* 0x000000010700780c */ /* 0x008fe40003fa2070 */
[----:B------:R-:W-:-:S04]  /*08f0*/  @P2 SHF.R.S32.HI R0, RZ, 0x1, R0 ;  /* 0x00000001ff002819 */ /* 0x000fc80000011400 */
[----:B------:R-:W-:Y:S01]  /*0900*/  @P2 ISETP.NE.AND P3, PT, R0, R5, PT ;  /* 0x000000050000220c */ /* 0x000fe20003f65270 */
[----:B------:R-:W-:Y:S01]  /*0910*/  IMAD.MOV.U32 R0, RZ, RZ, 0x1 ;  /* 0x00000001ff007424 */ /* 0x000fe200078e00ff */
[----:B------:R-:W-:Y:S02]  /*0920*/  SEL R5, RZ, 0x1, !P0 ;  /* 0x00000001ff057807 */ /* 0x000fe40004000000 */
[----:B------:R-:W-:-:S04]  /*0930*/  @P2 SEL R0, RZ, 0x1, P3 ;  /* 0x00000001ff002807 */ /* 0x000fc80001800000 */
[----:B------:R-:W-:Y:S01]  /*0940*/  LOP3.LUT R0, R0, R5, RZ, 0xc0, !PT ;  /* 0x0000000500007212 */ /* 0x000fe200078ec0ff */
[----:B------:R0:W2:Y:S01]  /*0950*/  @!UP1 SYNCS.EXCH.64 URZ, [UR6+0xf8], UR4 ;  /* 0x0000f804063f95b2 */ /* 0x0000a20008000100 */
[----:B------:R-:W-:-:S03]  /*0960*/  NOP ;  /* 0x0000000000007918 */ /* 0x000fc60000000000 */
[----:B------:R0:W-:Y:S01]  /*0970*/  STL [R1+0x458], R0 ;  /* 0x0004580001007387 */ /* 0x0001e20000100800 */
[----:B-1----:R-:W-:Y:S05]  /*0980*/  @!P5 BRA `(.L_x_4) ;  /* 0x000000000008d947 */ /* 0x002fea0003800000 */
[----:B--2---:R-:W-:Y:S01]  /*0990*/  UCGABAR_ARV ;  /* 0x00000000000079c7 */ /* 0x004fe20008000000 */
[----:B------:R-:W-:Y:S05]  /*09a0*/  BRA `(.L_x_5) ;  /* 0x0000000000047947 */ /* 0x000fea0003800000 */
.L_x_4:
[----:B--2---:R-:W-:Y:S01]  /*09b0*/  NOP ;  /* 0x0000000000007918 */ /* 0x004fe20000000000 */
.L_x_5:
[----:B0-----:R-:W0:Y:S01]  /*09c0*/  LDC R0, c[0x0][0x65c] ;  /* 0x00019700ff007b82 */ /* 0x001e220000000800 */
[----:B------:R-:W-:Y:S02]  /*09d0*/  IMAD.U32 R4, RZ, RZ, UR9 ;  /* 0x00000009ff047e24 */ /* 0x000fe4000f8e00ff */
[----:B------:R-:W-:Y:S01]  /*09e0*/  IMAD.MOV.U32 R5, RZ, RZ, RZ ;  /* 0x000000ffff057224 */ /* 0x000fe200078e00ff */
[----:B0-----:R-:W-:-:S13]  /*09f0*/  ISETP.NE.AND P4, PT, R0, 0x1, PT ;  /* 0x000000010000780c */ /* 0x001fda0003f85270 */
[----:B------:R-:W0:Y:S01]  /*0a00*/  @P4 LDC R7, c[0x0][0x10] ;  /* 0x00000400ff074b82 */ /* 0x000e220000000800 */
[----:B------:R-:W-:Y:S02]  /*0a10*/  @P4 IMAD.MOV.U32 R3, RZ, RZ, RZ ;  /* 0x000000ffff034224 */ /* 0x000fe400078e00ff */
[----:B------:R-:W-:-:S05]  /*0a20*/  @P4 IMAD.MOV.U32 R15, RZ, RZ, RZ ;  /* 0x000000ffff0f4224 */ /* 0x000fca00078e00ff */
[----:B------:R-:W1:Y:S01]  /*0a30*/  @!P4 LDC R9, c[0x0][0xc] ;  /* 0x00000300ff09cb82 */ /* 0x000e620000000800 */
[----:B0-----:R-:W-:-:S04]  /*0a40*/  @P4 IMAD.WIDE.U32 R6, R7, UR9, R2 ;  /* 0x0000000907064c25 */ /* 0x001fc8000f8e0002 */
[----:B------:R-:W-:Y:S02]  /*0a50*/  @P4 IMAD.MOV.U32 R8, RZ, RZ, R6 ;  /* 0x000000ffff084224 */ /* 0x000fe400078e0006 */
[----:B------:R-:W-:Y:S02]  /*0a60*/  @P4 IMAD.IADD R16, R7, 0x1, R15 ;  /* 0x0000000107104824 */ /* 0x000fe400078e020f */
[----:B-1----:R-:W-:-:S04]  /*0a70*/  @!P4 IMAD.WIDE.U32 R4, R2, R9, R4 ;  /* 0x000000090204c225 */ /* 0x002fc800078e0004 */
[----:B------:R-:W-:Y:S02]  /*0a80*/  @!P4 IMAD.MOV.U32 R8, RZ, RZ, R4 ;  /* 0x000000ffff08c224 */ /* 0x000fe400078e0004 */
[----:B------:R-:W-:-:S03]  /*0a90*/  @!P4 IMAD.MOV.U32 R16, RZ, RZ, R5 ;  /* 0x000000ffff10c224 */ /* 0x000fc600078e0005 */
[----:B------:R0:W-:Y:S04]  /*0aa0*/  STL [R1+0x464], R8 ;  /* 0x0004640801007387 */ /* 0x0001e80000100800 */
[----:B------:R0:W-:Y:S01]  /*0ab0*/  STL [R1+0x460], R16 ;  /* 0x0004601001007387 */ /* 0x0001e20000100800 */
[----:B------:R-:W-:Y:S05]  /*0ac0*/  @!P5 BRA `(.L_x_6) ;  /* 0x00000000000cd947 */ /* 0x000fea0003800000 */
[----:B------:R-:W-:Y:S01]  /*0ad0*/  UCGABAR_WAIT ;  /* 0x0000000000007dc7 */ /* 0x000fe20008000000 */
[----:B------:R-:W-:Y:S01]  /*0ae0*/  CCTL.IVALL ;  /* 0x00000000ff00798f */ /* 0x000fe20002000000 */
[----:B------:R-:W-:Y:S05]  /*0af0*/  BRA `(.L_x_7) ;  /* 0x0000000000047947 */ /* 0x000fea0003800000 */
.L_x_6:
[----:B------:R-:W-:Y:S06]  /*0b00*/  BAR.SYNC.DEFER_BLOCKING 0x0 ;  /* 0x0000000000007b1d */ /* 0x000fec0000010000 */
.L_x_7:
[----:B------:R-:W-:Y:S05]  /*0b10*/  @!P1 BRA `(.L_x_8) ;  /* 0x00000214006c9947 */ /* 0x000fea0003800000 */
[----:B------:R-:W-:-:S06]  /*0b20*/  UISETP.GT.U32.AND UP0, UPT, UR10, 0x1, UPT ;  /* 0x000000010a00788c */ /* 0x000fcc000bf04070 */
[----:B------:R-:W-:-:S13]  /*0b30*/  PLOP3.LUT P0, PT, PT, PT, UP0, 0x80, 0x0 ;  /* 0x000000000000781c */ /* 0x000fda0003f0f008 */
[----:B------:R-:W-:Y:S05]  /*0b40*/  @P0 EXIT ;  /* 0x000000000000094d */ /* 0x000fea0003800000 */
[----:B------:R-:W-:Y:S01]  /*0b50*/  IMAD.MOV.U32 R5, RZ, RZ, -0x1 ;  /* 0xffffffffff057424 */ /* 0x000fe200078e00ff */
[----:B------:R-:W-:Y:S01]  /*0b60*/  ULDC.64 UR4, c[0x0][0x650] ;  /* 0x0001940000047ab9 */ /* 0x000fe20000000a00 */
[----:B------:R-:W-:Y:S01]  /*0b70*/  IMAD.MOV.U32 R4, RZ, RZ, -0x1 ;  /* 0xffffffffff047424 */ /* 0x000fe200078e00ff */
[----:B------:R-:W-:Y:S01]  /*0b80*/  ISETP.GE.U32.AND P0, PT, R8, UR4, PT ;  /* 0x0000000408007c0c */ /* 0x000fe2000bf06070 */
[----:B------:R-:W-:Y:S01]  /*0b90*/  UMOV UR10, 0xffffffff ;  /* 0xffffffff000a7882 */ /* 0x000fe20000000000 */
[----:B------:R1:W-:Y:S01]  /*0ba0*/  STL [R1+0x46c], R5 ;  /* 0x00046c0501007387 */ /* 0x0003e20000100800 */
[----:B------:R-:W-:Y:S02]  /*0bb0*/  PRMT R0, RZ, 0x7610, R0 ;  /* 0x00007610ff007816 */ /* 0x000fe40000000000 */
[----:B------:R-:W-:Y:S01]  /*0bc0*/  ISETP.GE.U32.AND.EX P0, PT, R16, UR5, PT, P0 ;  /* 0x0000000510007c0c */ /* 0x000fe2000bf06100 */
[----:B------:R1:W-:-:S12]  /*0bd0*/  STL [R1+0x468], R4 ;  /* 0x0004680401007387 */ /* 0x0003d80000100800 */
[----:B-1----:R-:W-:Y:S05]  /*0be0*/  @P0 BRA `(.L_x_9) ;  /* 0x00000004003c0947 */ /* 0x002fea0003800000 */
[----:B------:R-:W-:Y:S01]  /*0bf0*/  ULDC.64 UR14, c[0x0][0x628] ;  /* 0x00018a00000e7ab9 */ /* 0x000fe20000000a00 */
[----:B------:R-:W1:Y:S01]  /*0c00*/  LDC.64 R6, c[0x0][0x620] ;  /* 0x00018800ff067b82 */ /* 0x000e620000000a00 */
[----:B------:R-:W-:Y:S01]  /*0c10*/  ISETP.NE.U32.AND P0, PT, RZ, UR14, PT ;  /* 0x0000000eff007c0c */ /* 0x000fe2000bf05070 */
[----:B------:R-:W-:Y:S01]  /*0c20*/  ULDC UR11, c[0x0][0x630] ;  /* 0x00018c00000b7ab9 */ /* 0x000fe20000000800 */
[----:B------:R-:W-:Y:S02]  /*0c30*/  R2UR UR4, R8 ;  /* 0x00000000080472ca */ /* 0x000fe400000e0000 */
[----:B------:R-:W-:Y:S02]  /*0c40*/  ISETP.NE.AND.EX P0, PT, RZ, UR15, PT, P0 ;  /* 0x0000000fff007c0c */ /* 0x000fe4000bf05300 */
[----:B------:R-:W-:-:S11]  /*0c50*/  R2UR UR5, R16 ;  /* 0x00000000100572ca */ /* 0x000fd600000e0000 */
[----:B------:R-:W-:Y:S05]  /*0c60*/  @!P0 BRA `(.L_x_10) ;  /* 0x0000000000308947 */ /* 0x000fea0003800000 */
[----:B------:R-:W-:Y:S01]  /*0c70*/  R2UR UR4, R8 ;  /* 0x00000000080472ca */ /* 0x000fe200000e0000 */
[----:B------:R-:W-:Y:S01]  /*0c80*/  ULDC UR8, c[0x0][0x634] ;  /* 0x00018d0000087ab9 */ /* 0x000fe20000000800 */
[----:B------:R-:W-:-:S11]  /*0c90*/  R2UR UR10, R16 ;  /* 0x00000000100a72ca */ /* 0x000fd600000e0000 */
[----:B------:R-:W-:-:S04]  /*0ca0*/  UIADD3 UR8, UP0, UR4, UR8, URZ ;  /* 0x0000000804087290 */ /* 0x000fc8000ff1e03f */
[----:B------:R-:W-:-:S04]  /*0cb0*/  UIADD3.X UR10, URZ, UR10, URZ, UP0, !UPT ;  /* 0x0000000a3f0a7290 */ /* 0x000fc800087fe43f */
[----:B------:R-:W-:-:S04]  /*0cc0*/  UIMAD.WIDE.U32 UR4, UR10, UR14, URZ ;  /* 0x0000000e0a0472a5 */ /* 0x000fc8000f8e003f */
[----:B------:R-:W-:Y:S02]  /*0cd0*/  UIMAD.WIDE.U32 UR6, UP0, UR8, UR15, UR4 ;  /* 0x0000000f080672a5 */ /* 0x000fe4000f800004 */
[----:B------:R-:W-:Y:S02]  /*0ce0*/  UIMAD.WIDE.U32 UR4, UR8, UR14, URZ ;  /* 0x0000000e080472a5 */ /* 0x000fe4000f8e003f */
[----:B------:R-:W-:Y:S02]  /*0cf0*/  UIADD3.X UR9, URZ, URZ, URZ, UP0, !UPT ;  /* 0x0000003f3f097290 */ /* 0x000fe400087fe43f */
[----:B------:R-:W-:Y:S01]  /*0d00*/  UIADD3 URZ, UP0, UR5, UR6, URZ ;  /* 0x00000006053f7290 */ /* 0x000fe2000ff1e03f */
[----:B------:R-:W-:-:S03]  /*0d10*/  UMOV UR8, UR7 ;  /* 0x0000000700087c82 */ /* 0x000fc60008000000 */
[----:B------:R-:W-:-:S12]  /*0d20*/  UIMAD.WIDE.U32.X UR4, UR10, UR15, UR8, UP0 ;  /* 0x0000000f0a0472a5 */ /* 0x000fd800080e0408 */
.L_x_10:
[----:B------:R-:W-:Y:S01]  /*0d30*/  USHF.R.U64 UR10, UR4, UR11, UR5 ;  /* 0x0000000b040a7299 */ /* 0x000fe20008001205 */
[----:B------:R-:W2:Y:S01]  /*0d40*/  LDC.64 R20, c[0x0][0x640] ;  /* 0x00019000ff147b82 */ /* 0x000ea20000000a00 */
[----:B------:R-:W-:Y:S01]  /*0d50*/  USHF.R.U32.HI UR4, URZ, UR11, UR5 ;  /* 0x0000000b3f047299 */ /* 0x000fe20008011605 */
[----:B------:R-:W-:Y:S02]  /*0d60*/  IMAD.MOV.U32 R4, RZ, RZ, R8 ;  /* 0x000000ffff047224 */ /* 0x000fe400078e0008 */
[----:B------:R-:W-:Y:S01]  /*0d70*/  IMAD R12, R13, R12, R2 ;  /* 0x0000000c0d0c7224 */ /* 0x000fe200078e0202 */
[----:B------:R-:W-:Y:S01]  /*0d80*/  IADD3 R3, P0, RZ, -UR10, RZ ;  /* 0x8000000aff037c10 */ /* 0x000fe2000ff1e0ff */
[----:B------:R-:W-:Y:S02]  /*0d90*/  IMAD.MOV.U32 R13, RZ, RZ, 0x1 ;  /* 0x00000001ff0d7424 */ /* 0x000fe400078e00ff */
[----:B------:R-:W3:Y:S02]  /*0da0*/  LDC R10, c[0x0][0x618] ;  /* 0x00018600ff0a7b82 */ /* 0x000ee40000000800 */
[----:B------:R-:W-:-:S04]  /*0db0*/  IMAD.X R5, RZ, RZ, ~UR4, P0 ;  /* 0x80000004ff057e24 */ /* 0x000fc800080e06ff */
[-C--:B-1----:R-:W-:Y:S02]  /*0dc0*/  IMAD R0, R5, R6.reuse, RZ ;  /* 0x0000000605007224 */ /* 0x082fe400078e02ff */
[----:B------:R-:W1:Y:S01]  /*0dd0*/  LDC R14, c[0x0][0x608] ;  /* 0x00018200ff0e7b82 */ /* 0x000e620000000800 */
[----:B------:R-:W-:Y:S02]  /*0de0*/  IMAD.MOV.U32 R5, RZ, RZ, R16 ;  /* 0x000000ffff057224 */ /* 0x000fe400078e0010 */
[----:B------:R-:W-:-:S05]  /*0df0*/  IMAD.WIDE.U32 R4, R3, R6, R4 ;  /* 0x0000000603047225 */ /* 0x000fca00078e0004 */
[----:B------:R-:W4:Y:S01]  /*0e00*/  LDC R18, c[0x0][0x658] ;  /* 0x00019600ff127b82 */ /* 0x000f220000000800 */
[----:B------:R-:W-:Y:S01]  /*0e10*/  IMAD R3, R3, R7, R0 ;  /* 0x0000000703037224 */ /* 0x000fe200078e0200 */
[----:B--2---:R-:W-:-:S03]  /*0e20*/  ISETP.NE.U32.AND P0, PT, R20, RZ, PT ;  /* 0x000000ff1400720c */ /* 0x004fc60003f05070 */
[----:B------:R-:W-:Y:S01]  /*0e30*/  IMAD.IADD R3, R5, 0x1, R3 ;  /* 0x0000000105037824 */ /* 0x000fe200078e0203 */
[----:B------:R-:W-:Y:S01]  /*0e40*/  ISETP.NE.AND.EX P0, PT, R21, RZ, PT, P0 ;  /* 0x000000ff1500720c */ /* 0x000fe20003f05300 */
[----:B------:R-:W-:Y:S01]  /*0e50*/  IMAD.MOV.U32 R5, RZ, RZ, -0x1 ;  /* 0xffffffffff057424 */ /* 0x000fe200078e00ff */
[----:B0-----:R-:W0:Y:S02]  /*0e60*/  LDC R16, c[0x0][0x600] ;  /* 0x00018000ff107b82 */ /* 0x001e240000000800 */
[-CC-:B---3--:R-:W-:Y:S02]  /*0e70*/  SHF.R.U64 R8, R4, R10.reuse, R3.reuse ;  /* 0x0000000a04087219 */ /* 0x188fe40000001203 */
[----:B------:R-:W-:-:S04]  /*0e80*/  SHF.R.U32.HI R3, RZ, R10, R3 ;  /* 0x0000000aff037219 */ /* 0x000fc80000011603 */
[----:B------:R-:W2:Y:S01]  /*0e90*/  LDC R15, c[0x0][0x648] ;  /* 0x00019200ff0f7b82 */ /* 0x000ea20000000800 */
[-CC-:B-1----:R-:W-:Y:S02]  /*0ea0*/  SHF.R.U64 R23, R8, R14.reuse, R3.reuse ;  /* 0x0000000e08177219 */ /* 0x182fe40000001203 */
[----:B------:R-:W-:-:S05]  /*0eb0*/  SHF.R.U32.HI R3, RZ, R14, R3 ;  /* 0x0000000eff037219 */ /* 0x000fca0000011603 */
[----:B------:R-:W1:Y:S01]  /*0ec0*/  LDC R17, c[0x0][0x638] ;  /* 0x00018e00ff117b82 */ /* 0x000e620000000800 */
[-CC-:B----4-:R-:W-:Y:S02]  /*0ed0*/  SHF.R.U64 R10, R23, R18.reuse, R3.reuse ;  /* 0x00000012170a7219 */ /* 0x190fe40000001203 */
[-C--:B------:R-:W-:Y:S02]  /*0ee0*/  SHF.L.U32 R0, R5, R18.reuse, RZ ;  /* 0x0000001205007219 */ /* 0x080fe400000006ff */
[----:B------:R-:W-:Y:S01]  /*0ef0*/  SHF.R.U32.HI R3, RZ, R18, R3 ;  /* 0x00000012ff037219 */ /* 0x000fe20000011603 */
[----:B------:R-:W-:Y:S01]  /*0f00*/  IMAD.MOV.U32 R2, RZ, RZ, R10 ;  /* 0x000000ffff027224 */ /* 0x000fe200078e000a */
[----:B------:R-:W-:Y:S01]  /*0f10*/  LOP3.LUT R0, RZ, R0, RZ, 0x33, !PT ;  /* 0x00000000ff007212 */ /* 0x000fe200078e33ff */
[----:B------:R-:W3:Y:S01]  /*0f20*/  LDC R19, c[0x0][0x610] ;  /* 0x00018400ff137b82 */ /* 0x000ee20000000800 */
[----:B------:R-:W-:Y:S05]  /*0f30*/  @!P0 BRA `(.L_x_11) ;  /* 0x0000000000288947 */ /* 0x000fea0003800000 */
[----:B------:R-:W4:Y:S02]  /*0f40*/  LDC R7, c[0x0][0x64c] ;  /* 0x00019300ff077b82 */ /* 0x000f240000000800 */
[----:B----4-:R-:W-:-:S05]  /*0f50*/  IADD3 R7, P0, R10, R7, RZ ;  /* 0x000000070a077210 */ /* 0x010fca0007f1e0ff */
[----:B------:R-:W-:-:S04]  /*0f60*/  IMAD.X R9, RZ, RZ, R3, P0 ;  /* 0x000000ffff097224 */ /* 0x000fc800000e0603 */
[----:B------:R-:W-:-:S04]  /*0f70*/  IMAD.WIDE.U32 R2, R9, R20, RZ ;  /* 0x0000001409027225 */ /* 0x000fc800078e00ff */
[----:B------:R-:W-:-:S04]  /*0f80*/  IMAD.WIDE.U32 R4, P0, R7, R21, R2 ;  /* 0x0000001507047225 */ /* 0x000fc80007800002 */
[----:B------:R-:W-:-:S04]  /*0f90*/  IMAD.WIDE.U32 R2, R7, R20, RZ ;  /* 0x0000001407027225 */ /* 0x000fc800078e00ff */
[----:B------:R-:W-:Y:S01]  /*0fa0*/  IMAD.X R7, RZ, RZ, RZ, P0 ;  /* 0x000000ffff077224 */ /* 0x000fe200000e06ff */
[----:B------:R-:W-:Y:S01]  /*0fb0*/  IADD3 RZ, P0, R3, R4, RZ ;  /* 0x0000000403ff7210 */ /* 0x000fe20007f1e0ff */
[----:B------:R-:W-:-:S04]  /*0fc0*/  IMAD.MOV.U32 R6, RZ, RZ, R5 ;  /* 0x000000ffff067224 */ /* 0x000fc800078e0005 */
[----:B------:R-:W-:-:S08]  /*0fd0*/  IMAD.WIDE.U32.X R2, R9, R21, R6, P0 ;  /* 0x0000001509027225 */ /* 0x000fd000000e0406 */
.L_x_11:
[----:B--2---:R-:W-:Y:S01]  /*0fe0*/  SHF.R.U64 R4, R2, R15, R3 ;  /* 0x0000000f02047219 */ /* 0x004fe20000001203 */
[----:B0-----:R-:W-:Y:S01]  /*0ff0*/  VIADD R5, R16, 0xffffffff ;  /* 0xffffffff10057836 */ /* 0x001fe20000000000 */
[----:B------:R-:W-:Y:S02]  /*1000*/  SHF.L.U32 R2, R13, R18, RZ ;  /* 0x000000120d027219 */ /* 0x000fe400000006ff */
[----:B------:R-:W-:Y:S01]  /*1010*/  LOP3.LUT R3, R23, R0, RZ, 0xc0, !PT ;  /* 0x0000000017037212 */ /* 0x000fe200078ec0ff */
[----:B------:R-:W-:Y:S01]  /*1020*/  IMAD.MOV R6, RZ, RZ, -R4 ;  /* 0x000000ffff067224 */ /* 0x000fe200078e0a04 */
[----:B------:R-:W-:Y:S02]  /*1030*/  SEL R0, R11, R12, !P4 ;  /* 0x0000000c0b007207 */ /* 0x000fe40006000000 */
[----:B------:R-:W-:Y:S01]  /*1040*/  LOP3.LUT R5, R8, R5, RZ, 0xc0, !PT ;  /* 0x0000000508057212 */ /* 0x000fe200078ec0ff */
[----:B------:R-:W-:Y:S02]  /*1050*/  IMAD R7, R2, R4, R3 ;  /* 0x0000000402077224 */ /* 0x000fe400078e0203 */
[----:B-1----:R-:W-:-:S02]  /*1060*/  IMAD R3, R6, R17, R10 ;  /* 0x0000001106037224 */ /* 0x002fc400078e020a */
[----:B---3--:R-:W-:Y:S02]  /*1070*/  IMAD R2, R7, R19, R0 ;  /* 0x0000001307027224 */ /* 0x008fe400078e0200 */
[----:B------:R-:W-:Y:S02]  /*1080*/  IMAD R3, R3, R16, R5 ;  /* 0x0000001003037224 */ /* 0x000fe400078e0205 */
[----:B------:R-:W-:-:S03]  /*1090*/  IMAD.MOV.U32 R0, RZ, RZ, 0x1 ;  /* 0x00000001ff007424 */ /* 0x000fc600078e00ff */
[----:B------:R-:W-:Y:S02]  /*10a0*/  SEL R4, R3, R2, !P4 ;  /* 0x0000000203047207 */ /* 0x000fe40006000000 */
[----:B------:R-:W-:-:S03]  /*10b0*/  SEL R2, R2, R3, !P4 ;  /* 0x0000000302027207 */ /* 0x000fc60006000000 */
[----:B------:R1:W-:Y:S04]  /*10c0*/  STL [R1+0x468], R4 ;  /* 0x0004680401007387 */ /* 0x0003e80000100800 */
[----:B------:R1:W-:Y:S02]  /*10d0*/  STL [R1+0x46c], R2 ;  /* 0x00046c0201007387 */ /* 0x0003e40000100800 */
.L_x_9:
[----:B------:R-:W-:-:S08]  /*10e0*/  NOP ;  /* 0x0000000000007918 */ /* 0x000fd00000000000 */
[----:B------:R-:W2:Y:S02]  /*10f0*/  USETMAXREG.TRY_ALLOC.CTAPOOL UP0, 0xf0 ;  /* 0x000000f0000079c8 */ /* 0x000ea40008000600 */
[----:B--2---:R-:W-:-:S13]  /*1100*/  PLOP3.LUT P0, PT, PT, PT, UP0, 0x80, 0x0 ;  /* 0x000000000000781c */ /* 0x004fda0003f0f008 */
[----:B------:R-:W-:Y:S05]  /*1110*/  @!P0 BRA `(.L_x_9) ;  /* 0xfffffffc00f08947 */ /* 0x000fea000383ffff */
[----:B------:R-:W-:Y:S01]  /*1120*/  ULDC.64 UR4, c[0x0][0x598] ;  /* 0x0001660000047ab9 */ /* 0x000fe20000000a00 */
[----:B------:R-:W-:Y:S01]  /*1130*/  ULDC.64 UR20, c[0x0][0x208] ;  /* 0x0000820000147ab9 */ /* 0x000fe20000000a00 */
[----:B------:R-:W-:-:S04]  /*1140*/  ISETP.NE.U32.AND P0, PT, RZ, UR4, PT ;  /* 0x00000004ff007c0c */ /* 0x000fc8000bf05070 */
[----:B------:R-:W-:-:S13]  /*1150*/  ISETP.NE.AND.EX P0, PT, RZ, UR5, PT, P0 ;  /* 0x00000005ff007c0c */ /* 0x000fda000bf05300 */
[----:B------:R-:W-:Y:S05]  /*1160*/  @!P0 BRA `(.L_x_12) ;  /* 0x0000000000208947 */ /* 0x000fea0003800000 */
[----:B-1----:R-:W1:Y:S02]  /*1170*/  LDC.64 R2, c[0x0][0x598] ;  /* 0x00016600ff027b82 */ /* 0x002e640000000a00 */
[----:B-1----:R-:W2:Y:S02]  /*1180*/  LDG.E.64 R2, desc[UR20][R2.64] ;  /* 0x0000001402027981 */ /* 0x002ea4000c1e1b00 */
[----:B--2---:R-:W-:-:S04]  /*1190*/  ISETP.NE.U32.AND P0, PT, R2, RZ, PT ;  /* 0x000000ff0200720c */ /* 0x004fc80003f05070 */
[----:B------:R-:W-:-:S13]  /*11a0*/  ISETP.NE.AND.EX P0, PT, R3, RZ, PT, P0 ;  /* 0x000000ff0300720c */ /* 0x000fda0003f05300 */
[----:B------:R-:W-:Y:S05]  /*11b0*/  @!P0 BRA `(.L_x_12) ;  /* 0x00000000000c8947 */ /* 0x000fea0003800000 */
[----:B------:R-:W2:Y:S02]  /*11c0*/  LD.E R2, desc[UR20][R2.64] ;  /* 0x0000001402027980 */ /* 0x000ea4000c101900 */
[----:B--2---:R-:W-:Y:S01]  /*11d0*/  R2UR UR22, R2 ;  /* 0x00000000021672ca */ /* 0x004fe200000e0000 */
[----:B------:R-:W-:-:S14]  /*11e0*/  BRA `(.L_x_13) ;  /* 0x0000000000247947 */ /* 0x000fdc0003800000 */
.L_x_12:
[----:B------:R-:W-:Y:S02]  /*11f0*/  ULDC.64 UR4, c[0x0][0x588] ;  /* 0x0001620000047ab9 */ /* 0x000fe40000000a00 */
[----:B------:R-:W-:-:S04]  /*1200*/  ISETP.NE.U32.AND P0, PT, RZ, UR4, PT ;  /* 0x00000004ff007c0c */ /* 0x000fc8000bf05070 */
[----:B------:R-:W-:-:S13]  /*1210*/  ISETP.NE.AND.EX P0, PT, RZ, UR5, PT, P0 ;  /* 0x00000005ff007c0c */ /* 0x000fda000bf05300 */
[----:B------:R-:W-:Y:S05]  /*1220*/  @!P0 BRA `(.L_x_14) ;  /* 0x0000000000108947 */ /* 0x000fea0003800000 */
[----:B-1----:R-:W1:Y:S02]  /*1230*/  LDC.64 R2, c[0x0][0x588] ;  /* 0x00016200ff027b82 */ /* 0x002e640000000a00 */
[----:B-1----:R-:W2:Y:S02]  /*1240*/  LDG.E R2, desc[UR20][R2.64] ;  /* 0x0000001402027981 */ /* 0x002ea4000c1e1900 */
[----:B--2---:R-:W-:Y:S01]  /*1250*/  R2UR UR22, R2 ;  /* 0x00000000021672ca */ /* 0x004fe200000e0000 */
[----:B------:R-:W-:-:S14]  /*1260*/  BRA `(.L_x_13) ;  /* 0x0000000000047947 */ /* 0x000fdc0003800000 */
.L_x_14:
[----:B------:R-:W-:-:S05]  /*1270*/  ULDC UR22, c[0x0][0x580] ;  /* 0x0001600000167ab9 */ /* 0x000fca0000000800 */
.L_x_13:
[----:B------:R-:W-:Y:S02]  /*1280*/  ULDC.64 UR4, c[0x0][0x5a0] ;  /* 0x0001680000047ab9 */ /* 0x000fe40000000a00 */
        /* <DEDUP_REMOVED lines=11> */
.L_x_15:
        /* <DEDUP_REMOVED lines=8> */
.L_x_17:
[----:B------:R-:W-:-:S05]  /*13c0*/  ULDC UR23, c[0x0][0x584] ;  /* 0x0001610000177ab9 */ /* 0x000fca0000000800 */
.L_x_16:
[----:B------:R-:W-:-:S13]  /*13d0*/  LOP3.LUT P0, RZ, R0, 0xff, RZ, 0xc0, !PT ;  /* 0x000000ff00ff7812 */ /* 0x000fda000780c0ff */
[----:B------:R-:W-:Y:S05]  /*13e0*/  @!P0 EXIT ;  /* 0x000000000000894d */ /* 0x000fea0003800000 */
[----:B------:R-:W-:Y:S01]  /*13f0*/  ULDC UR4, c[0x0][0x28c] ;  /* 0x0000a30000047ab9 */ /* 0x000fe20000000800 */
[----:B------:R-:W-:Y:S02]  /*1400*/  ULOP3.LUT UR24, UR13, 0x1, URZ, 0xfc, !UPT ;  /* 0x000000010d187892 */ /* 0x000fe4000f8efc3f */
[----:B------:R-:W-:-:S04]  /*1410*/  UIADD3 UR4, UR4, 0x1f, URZ ;  /* 0x0000001f04047890 */ /* 0x000fc8000fffe03f */
[----:B------:R-:W-:-:S04]  /*1420*/  USHF.R.S32.HI UR5, URZ, 0x1f, UR4 ;  /* 0x0000001f3f057899 */ /* 0x000fc80008011404 */
[----:B------:R-:W-:-:S03]  /*1430*/  ULEA.HI UR5, UR5, UR4, URZ, 0x5 ;  /* 0x0000000405057291 */ /* 0x000fc6000f8f283f */
[----:B------:R-:W-:Y:S01]  /*1440*/  UMOV UR4, URZ ;  /* 0x0000003f00047c82 */ /* 0x000fe20008000000 */
[----:B------:R-:W-:-:S03]  /*1450*/  USHF.R.S32.HI UR9, URZ, 0x5, UR5 ;  /* 0x000000053f097899 */ /* 0x000fc60008011405 */
[----:B------:R-:W-:-:S09]  /*1460*/  UMOV UR5, URZ ;  /* 0x0000003f00057c82 */ /* 0x000fd20008000000 */
.L_x_556:
[----:B------:R-:W-:Y:S01]  /*1470*/  STL [R1+0x454], RZ ;  /* 0x000454ff01007387 */ /* 0x000fe20000100800 */
[----:B--2---:R-:W2:Y:S01]  /*1480*/  S2UR UR16, SR_CgaCtaId ;  /* 0x00000000001079c3 */ /* 0x004ea20000008800 */
[----:B------:R-:W-:Y:S01]  /*1490*/  UMOV UR15, 0x400 ;  /* 0x00000400000f7882 */ /* 0x000fe20000000000 */
[----:B------:R-:W-:Y:S01]  /*14a0*/  UMOV UR6, URZ ;  /* 0x0000003f00067c82 */ /* 0x000fe20008000000 */
[----:B------:R-:W-:Y:S01]  /*14b0*/  STL [R1+0x450], RZ ;  /* 0x000450ff01007387 */ /* 0x000fe20000100800 */
[----:B------:R-:W-:Y:S01]  /*14c0*/  UMOV UR7, URZ ;  /* 0x0000003f00077c82 */ /* 0x000fe20008000000 */
[----:B------:R-:W-:Y:S01]  /*14d0*/  UMOV UR8, URZ ;  /* 0x0000003f00087c82 */ /* 0x000fe20008000000 */
[----:B------:R-:W-:Y:S01]  /*14e0*/  CS2R R236, SRZ ;  /* 0x0000000000ec7805 */ /* 0x000fe2000001ff00 */
[----:B------:R-:W-:Y:S01]  /*14f0*/  STL [R1+0x44c], RZ ;  /* 0x00044cff01007387 */ /* 0x000fe20000100800 */
[----:B-1----:R-:W1:Y:S01]  /*1500*/  LDC R2, c[0x0][0x28c] ;  /* 0x0000a300ff027b82 */ /* 0x002e620000000800 */
[----:B------:R-:W-:-:S02]  /*1510*/  CS2R R234, SRZ ;  /* 0x0000000000ea7805 */ /* 0x000fc4000001ff00 */
[----:B------:R-:W-:Y:S01]  /*1520*/  CS2R R232, SRZ ;  /* 0x0000000000e87805 */ /* 0x000fe2000001ff00 */
[----:B------:R-:W-:Y:S01]  /*1530*/  STL [R1+0x448], RZ ;  /* 0x000448ff01007387 */ /* 0x000fe20000100800 */
[----:B------:R-:W-:Y:S02]  /*1540*/  CS2R R230, SRZ ;  /* 0x0000000000e67805 */ /* 0x000fe4000001ff00 */
[----:B------:R-:W-:Y:S02]  /*1550*/  CS2R R228, SRZ ;  /* 0x0000000000e47805 */ /* 0x000fe4000001ff00 */
[----:B------:R-:W-:Y:S01]  /*1560*/  CS2R R226, SRZ ;  /* 0x0000000000e27805 */ /* 0x000fe2000001ff00 */
[----:B------:R-:W-:Y:S01]  /*1570*/  STL [R1+0x444], RZ ;  /* 0x000444ff01007387 */ /* 0x000fe20000100800 */
[----:B------:R-:W-:Y:S02]  /*1580*/  CS2R R224, SRZ ;  /* 0x0000000000e07805 */ /* 0x000fe4000001ff00 */
        /* <DEDUP_REMOVED lines=15> */
[----:B-1----:R-:W-:Y:S02]  /*1680*/  ISETP.GE.AND P0, PT, R2, 0x1, PT ;  /* 0x000000010200780c */ /* 0x002fe40003f06270 */
        /* <DEDUP_REMOVED lines=37> */
[----:B0-----:R-:W-:Y:S01]  /*18e0*/  CS2R R16, SRZ ;  /* 0x0000000000107805 */ /* 0x001fe2000001ff00 */
        /* <DEDUP_REMOVED lines=93> */
[----:B------:R-:W-:-:S03]  /*1ec0*/  CS2R R150, SRZ ;  /* 0x0000000000967805 */ /* 0x000fc6000001ff00 */
[----:B------:R-:W-:Y:S04]  /*1ed0*/  STL [R1+0x3ac], RZ ;  /* 0x0003acff01007387 */ /* 0x000fe80000100800 */
        /* <DEDUP_REMOVED lines=107> */
[----:B------:R-:W-:Y:S04]  /*2590*/  STL [R1], RZ ;  /* 0x000000ff01007387 */ /* 0x000fe80000100800 */
        /* <DEDUP_REMOVED lines=39> */
[----:B------:R-:W-:Y:S01]  /*2810*/  STL [R1+0xa0], RZ ;  /* 0x0000a0ff01007387 */ /* 0x000fe20000100800 */
[----:B------:R-:W0:Y:S03]  /*2820*/  S2R R0, SR_TID.X ;  /* 0x0000000000007919 */ /* 0x000e260000002100 */
        /* <DEDUP_REMOVED lines=8> */
[----:B0-----:R-:W-:-:S03]  /*28b0*/  LOP3.LUT R0, R0, 0x80, RZ, 0xc0, !PT ;  /* 0x0000008000007812 */ /* 0x001fc600078ec0ff */
[----:B------:R-:W-:Y:S01]  /*28c0*/  STL [R1+0xc4], RZ ;  /* 0x0000c4ff01007387 */ /* 0x000fe20000100800 */
[----:B------:R-:W-:-:S03]  /*28d0*/  SHF.R.U32.HI R0, RZ, 0x7, R0 ;  /* 0x00000007ff007819 */ /* 0x000fc60000011600 */
        /* <DEDUP_REMOVED lines=33> */
[----:B------:R-:W0:Y:S04]  /*2af0*/  SHFL.IDX PT, R0, R0, RZ, 0x1f ;  /* 0x00001fff00007589 */ /* 0x000e2800000e0000 */
[----:B------:R1:W-:Y:S04]  /*2b00*/  STL [R1+0x14c], RZ ;  /* 0x00014cff01007387 */ /* 0x0003e80000100800 */
[----:B------:R1:W-:Y:S04]  /*2b10*/  STL [R1+0x150], RZ ;  /* 0x000150ff01007387 */ /* 0x0003e80000100800 */
[----:B------:R1:W-:Y:S04]  /*2b20*/  STL [R1+0x154], RZ ;  /* 0x000154ff01007387 */ /* 0x0003e80000100800 */
[----:B------:R1:W-:Y:S04]  /*2b30*/  STL [R1+0x158], RZ ;  /* 0x000158ff01007387 */ /* 0x0003e80000100800 */
[----:B------:R1:W-:Y:S04]  /*2b40*/  STL [R1+0x15c], RZ ;  /* 0x00015cff01007387 */ /* 0x0003e80000100800 */
[----:B------:R1:W-:Y:S01]  /*2b50*/  STL [R1+0x160], RZ ;  /* 0x000160ff01007387 */ /* 0x0003e20000100800 */
[----:B0-----:R-:W-:Y:S01]  /*2b60*/  R2UR UR12, R0 ;  /* 0x00000000000c72ca */ /* 0x001fe200000e0000 */
[----:B------:R-:W-:-:S02]  /*2b70*/  IMAD.U32 R0, RZ, RZ, UR4 ;  /* 0x00000004ff007e24 */ /* 0x000fc4000f8e00ff */
[----:B------:R1:W-:Y:S04]  /*2b80*/  STL [R1+0x164], RZ ;  /* 0x000164ff01007387 */ /* 0x0003e80000100800 */
[----:B------:R1:W-:Y:S04]  /*2b90*/  STL [R1+0x168], RZ ;  /* 0x000168ff01007387 */ /* 0x0003e80000100800 */
[----:B------:R1:W-:Y:S02]  /*2ba0*/  STL [R1+0x16c], RZ ;  /* 0x00016cff01007387 */ /* 0x0003e40000100800 */
[----:B------:R-:W-:-:S02]  /*2bb0*/  ULEA.HI UR11, UR12, UR12, URZ, 0x1 ;  /* 0x0000000c0c0b7291 */ /* 0x000fc4000f8f083f */
[----:B------:R1:W-:Y:S02]  /*2bc0*/  STL [R1+0x170], RZ ;  /* 0x000170ff01007387 */ /* 0x0003e40000100800 */
[----:B------:R-:W-:Y:S02]  /*2bd0*/  ULOP3.LUT UR14, UR11, 0x1ffffe, URZ, 0xc0, !UPT ;  /* 0x001ffffe0b0e7892 */ /* 0x000fe4000f8ec03f */
[----:B------:R1:W-:Y:S01]  /*2be0*/  STL [R1+0x174], RZ ;  /* 0x000174ff01007387 */ /* 0x0003e20000100800 */
[----:B--2---:R-:W-:Y:S02]  /*2bf0*/  ULEA UR11, UR16, UR15, 0x18 ;  /* 0x0000000f100b7291 */ /* 0x004fe4000f8ec03f */
[----:B------:R-:W-:Y:S01]  /*2c00*/  UIADD3 UR14, UR12, -UR14, URZ ;  /* 0x8000000e0c0e7290 */ /* 0x000fe2000fffe03f */
[----:B------:R1:W-:Y:S03]  /*2c10*/  STL [R1+0x178], RZ ;  /* 0x000178ff01007387 */ /* 0x0003e60000100800 */
[----:B------:R-:W-:Y:S01]  /*2c20*/  ULEA UR14, UR14, UR11, 0xb ;  /* 0x0000000b0e0e7291 */ /* 0x000fe2000f8e583f */
[----:B------:R1:W-:Y:S03]  /*2c30*/  STL [R1+0x17c], RZ ;  /* 0x00017cff01007387 */ /* 0x0003e60000100800 */
[----:B------:R-:W-:Y:S01]  /*2c40*/  UIADD3 UR14, UR14, 0x200, URZ ;  /* 0x000002000e0e7890 */ /* 0x000fe2000fffe03f */
[----:B------:R1:W-:Y:S03]  /*2c50*/  STL [R1+0x180], RZ ;  /* 0x000180ff01007387 */ /* 0x0003e60000100800 */
[----:B------:R-:W-:Y:S01]  /*2c60*/  USHF.R.U32.HI UR12, URZ, 0x4, UR14 ;  /* 0x000000043f0c7899 */ /* 0x000fe2000801160e */
[----:B------:R1:W-:Y:S02]  /*2c70*/  STL [R1+0x184], RZ ;  /* 0x000184ff01007387 */ /* 0x0003e40000100800 */
[----:B------:R-:W-:Y:S01]  /*2c80*/  UMOV UR14, UR5 ;  /* 0x00000005000e7c82 */ /* 0x000fe20008000000 */
[----:B------:R-:W-:Y:S01]  /*2c90*/  ULOP3.LUT UR12, UR12, 0x3fff, URZ, 0xc0, !UPT ;  /* 0x00003fff0c0c7892 */ /* 0x000fe2000f8ec03f */
[----:B------:R1:W-:Y:S04]  /*2ca0*/  STL [R1+0x188], RZ ;  /* 0x000188ff01007387 */ /* 0x0003e80000100800 */
        /* <DEDUP_REMOVED lines=28> */
[----:B------:R1:W-:Y:S01]  /*2e70*/  STL [R1+0x1fc], RZ ;  /* 0x0001fcff01007387 */ /* 0x0003e20000100800 */
[----:B------:R-:W-:Y:S05]  /*2e80*/  @!P0 BRA `(.L_x_18) ;  /* 0x0000003400dc8947 */ /* 0x000fea0003800000 */
[----:B------:R-:W-:-:S06]  /*2e90*/  UISETP.NE.AND UP0, UPT, UR24, 0x3, UPT ;  /* 0x000000031800788c */ /* 0x000fcc000bf05270 */
[----:B------:R-:W-:-:S13]  /*2ea0*/  PLOP3.LUT P1, PT, PT, PT, UP0, 0x80, 0x0 ;  /* 0x000000000000781c */ /* 0x000fda0003f2f008 */
[----:B------:R-:W-:Y:S05]  /*2eb0*/  @!P1 BRA `(.L_x_19) ;  /* 0x0000000000049947 */ /* 0x000fea0003800000 */
[----:B------:R-:W-:Y:S01]  /*2ec0*/  BPT.TRAP 0x1 ;  /* 0x000000040000795c */ /* 0x000fe20000300000 */
.L_x_19:
[----:B------:R-:W-:Y:S01]  /*2ed0*/  ULEA UR7, UR5, UR11, 0x3 ;  /* 0x0000000b05077291 */ /* 0x000fe2000f8e183f */
[----:B------:R-:W-:-:S05]  /*2ee0*/  IMAD.U32 R0, RZ, RZ, UR4 ;  /* 0x00000004ff007e24 */ /* 0x000fca000f8e00ff */
[----:B------:R-:W-:-:S04]  /*2ef0*/  SHF.L.U32 R0, R0, 0x1f, RZ ;  /* 0x0000001f00007819 */ /* 0x000fc800000006ff */
[----:B------:R0:W2:Y:S01]  /*2f00*/  SYNCS.PHASECHK.TRANS64.TRYWAIT P0, [UR7], R0 ;  /* 0x00000000ff0075a7 */ /* 0x0000a20008000147 */
[----:B------:R-:W-:Y:S05]  /*2f10*/  @!P1 BRA `(.L_x_20) ;  /* 0x0000000000049947 */ /* 0x000fea0003800000 */
[----:B------:R-:W-:Y:S01]  /*2f20*/  BPT.TRAP 0x1 ;  /* 0x000000040000795c */ /* 0x000fe20000300000 */
.L_x_20:
[----:B------:R3:W-:Y:S01]  /*2f30*/  STL [R1+0x454], RZ ;  /* 0x000454ff01007387 */ /* 0x0007e20000100800 */
[----:B------:R-:W-:Y:S01]  /*2f40*/  UMOV UR6, 0x1 ;  /* 0x0000000100067882 */ /* 0x000fe20000000000 */
[----:B--2---:R-:W-:Y:S05]  /*2f50*/  @P0 BRA `(.L_x_21) ;  /* 0x0000000000080947 */ /* 0x004fea0003800000 */
[----:B------:R-:W2:Y:S02]  /*2f60*/  SYNCS.PHASECHK.TRANS64.TRYWAIT P0, [UR7], R0 ;  /* 0x00000000ff0075a7 */ /* 0x000ea40008000147 */
[----:B--2---:R-:W-:Y:S05]  /*2f70*/  @!P0 BRA `(.L_x_22) ;  /* 0x0000020c00888947 */ /* 0x004fea0003800000 */
.L_x_21:
[----:B------:R-:W-:Y:S01]  /*2f80*/  UIADD3 UR7, UR11, 0x1c200, URZ ;  /* 0x0001c2000b077890 */ /* 0x000fe2000fffe03f */
[----:B------:R-:W-:Y:S01]  /*2f90*/  WARPGROUP.ARRIVE ;  /* 0x00000000000079c5 */ /* 0x000fe20000000000 */
[----:B------:R-:W-:Y:S01]  /*2fa0*/  ULOP3.LUT UR16, UR12, 0x10000, URZ, 0xfc, !UPT ;  /* 0x000100000c107892 */ /* 0x000fe2000f8efc3f */
[----:B------:R-:W-:Y:S01]  /*2fb0*/  STL [R1+0x450], RZ ;  /* 0x000450ff01007387 */ /* 0x000fe20000100800 */
[----:B------:R-:W-:Y:S01]  /*2fc0*/  USHF.R.U32.HI UR7, URZ, 0x4, UR7 ;  /* 0x000000043f077899 */ /* 0x000fe20008011607 */
[----:B------:R-:W-:Y:S01]  /*2fd0*/  CS2R R236, SRZ ;  /* 0x0000000000ec7805 */ /* 0x000fe2000001ff00 */
[----:B------:R-:W-:Y:S01]  /*2fe0*/  ULEA UR16, UR5, UR16, 0x9 ;  /* 0x0000001005107291 */ /* 0x000fe2000f8e483f */
[----:B------:R-:W-:Y:S01]  /*2ff0*/  STL [R1+0x44c], RZ ;  /* 0x00044cff01007387 */ /* 0x000fe20000100800 */
[----:B------:R-:W-:Y:S01]  /*3000*/  ULOP3.LUT UR7, UR7, 0x3fff, URZ, 0xc0, !UPT ;  /* 0x00003fff07077892 */ /* 0x000fe2000f8ec03f */
[----:B------:R-:W-:Y:S01]  /*3010*/  CS2R R234, SRZ ;  /* 0x0000000000ea7805 */ /* 0x000fe2000001ff00 */
[----:B------:R-:W-:Y:S01]  /*3020*/  UMOV UR17, 0xc0000010 ;  /* 0xc000001000117882 */ /* 0x000fe20000000000 */
[----:B------:R-:W-:Y:S01]  /*3030*/  UMOV UR19, 0xc0000010 ;  /* 0xc000001000137882 */ /* 0x000fe20000000000 */
[----:B------:R-:W-:Y:S01]  /*3040*/  ULOP3.LUT UR7, UR7, 0x10000, URZ, 0xfc, !UPT ;  /* 0x0001000007077892 */ /* 0x000fe2000f8efc3f */
[----:B------:R-:W-:Y:S01]  /*3050*/  STL [R1+0x448], RZ ;  /* 0x000448ff01007387 */ /* 0x000fe20000100800 */
[----:B------:R-:W-:-:S02]  /*3060*/  CS2R R232, SRZ ;  /* 0x0000000000e87805 */ /* 0x000fc4000001ff00 */
[----:B------:R-:W-:Y:S01]  /*3070*/  CS2R R230, SRZ ;  /* 0x0000000000e67805 */ /* 0x000fe2000001ff00 */
[----:B------:R-:W-:Y:S01]  /*3080*/  ULEA UR18, UR5, UR7, 0x9 ;  /* 0x0000000705127291 */ /* 0x000fe2000f8e483f */
[----:B------:R-:W-:Y:S01]  /*3090*/  STL [R1+0x444], RZ ;  /* 0x000444ff01007387 */ /* 0x000fe20000100800 */
[----:B------:R-:W-:Y:S01]  /*30a0*/  CS2R R228, SRZ ;  /* 0x0000000000e47805 */ /* 0x000fe2000001ff00 */
[----:B------:R-:W-:Y:S01]  /*30b0*/  ULDC UR7, c[0x0][0x50c] ;  /* 0x0001430000077ab9 */ /* 0x000fe20000000800 */
[----:B------:R-:W-:Y:S01]  /*30c0*/  CS2R R226, SRZ ;  /* 0x0000000000e27805 */ /* 0x000fe2000001ff00 */
[----:B------:R-:W-:Y:S01]  /*30d0*/  STL [R1+0x440], RZ ;  /* 0x000440ff01007387 */ /* 0x000fe20000100800 */
[----:B------:R-:W-:Y:S01]  /*30e0*/  UISETP.NE.AND UP0, UPT, UR7, 0x1, UPT ;  /* 0x000000010700788c */ /* 0x000fe2000bf05270 */
[----:B------:R-:W-:Y:S02]  /*30f0*/  CS2R R224, SRZ ;  /* 0x0000000000e07805 */ /* 0x000fe4000001ff00 */
[----:B------:R-:W-:Y:S01]  /*3100*/  CS2R R222, SRZ ;  /* 0x0000000000de7805 */ /* 0x000fe2000001ff00 */
[----:B------:R-:W-:Y:S01]  /*3110*/  QGMMA.64x256x32.F32.E4M3.E4M3 R4, gdesc[UR16], RZ, !UPT, gsb0 ;  /* 0x03e00000100479f3 */ /* 0x000fe2000c0008ff */
[----:B------:R-:W-:Y:S01]  /*3120*/  STL [R1+0x43c], RZ ;  /* 0x00043cff01007387 */ /* 0x000fe20000100800 */
[----:B------:R-:W-:Y:S01]  /*3130*/  UIADD3 UR16, UR16, 0x100, URZ ;  /* 0x0000010010107890 */ /* 0x000fe2000fffe03f */
[----:B------:R-:W-:Y:S01]  /*3140*/  CS2R R220, SRZ ;  /* 0x0000000000dc7805 */ /* 0x000fe2000001ff00 */
[----:B------:R-:W-:Y:S01]  /*3150*/  UMOV UR17, 0xc0000010 ;  /* 0xc000001000117882 */ /* 0x000fe20000000000 */
[----:B------:R-:W-:Y:S01]  /*3160*/  STL [R1+0x438], RZ ;  /* 0x000438ff01007387 */ /* 0x000fe20000100800 */
[----:B------:R-:W-:Y:S01]  /*3170*/  USEL UR7, URZ, 0x1, UP0 ;  /* 0x000000013f077887 */ /* 0x000fe20008000000 */
[----:B------:R-:W-:-:S02]  /*3180*/  CS2R R218, SRZ ;  /* 0x0000000000da7805 */ /* 0x000fc4000001ff00 */
[----:B------:R-:W-:Y:S01]  /*3190*/  CS2R R216, SRZ ;  /* 0x0000000000d87805 */ /* 0x000fe2000001ff00 */
[----:B------:R-:W-:Y:S01]  /*31a0*/  STL [R1+0x434], RZ ;  /* 0x000434ff01007387 */ /* 0x000fe20000100800 */
[----:B------:R-:W-:Y:S02]  /*31b0*/  CS2R R214, SRZ ;  /* 0x0000000000d67805 */ /* 0x000fe4000001ff00 */
[----:B------:R-:W-:Y:S02]  /*31c0*/  CS2R R212, SRZ ;  /* 0x0000000000d47805 */ /* 0x000fe4000001ff00 */
[----:B------:R-:W-:Y:S01]  /*31d0*/  ISETP.NE.AND P0, PT, RZ, UR7, PT ;  /* 0x00000007ff007c0c */ /* 0x000fe2000bf05270 */
        /* <DEDUP_REMOVED lines=93> */
[----:B------:R-:W-:-:S02]  /*37b0*/  WARPGROUP.DEPBAR.LE gsb0, 0x0 ;  /* 0x00008000000079c5 */ /* 0x000fc40000010000 */
[----:B--2---:R-:W-:Y:S01]  /*37c0*/  IMAD.MOV.U32 R3, RZ, RZ, R129 ;  /* 0x000000ffff037224 */ /* 0x004fe200078e0081 */
[----:B------:R-:W-:Y:S01]  /*37d0*/  STL [R1+0x334], RZ ;  /* 0x000334ff01007387 */ /* 0x000fe20000100800 */
[----:B------:R-:W-:Y:S02]  /*37e0*/  IMAD.MOV.U32 R2, RZ, RZ, R130 ;  /* 0x000000ffff027224 */ /* 0x000fe400078e0082 */
[----:B0-----:R-:W-:Y:S01]  /*37f0*/  IMAD.MOV.U32 R0, RZ, RZ, R131 ;  /* 0x000000ffff007224 */ /* 0x001fe200078e0083 */
        /* <DEDUP_REMOVED lines=23> */
[----:B------:R0:W-:Y:S04]  /*3970*/  STL.64 [R1], R4 ;  /* 0x0000000401007387 */ /* 0x0001e80000100a00 */
[----:B------:R2:W-:Y:S04]  /*3980*/  STL.64 [R1+0x8], R6 ;  /* 0x0000080601007387 */ /* 0x0005e80000100a00 */
[----:B------:R4:W-:Y:S04]  /*3990*/  STL.64 [R1+0x10], R8 ;  /* 0x0000100801007387 */ /* 0x0009e80000100a00 */
[----:B------:R5:W-:Y:S01]  /*39a0*/  STL.64 [R1+0x18], R10 ;  /* 0x0000180a01007387 */ /* 0x000be20000100a00 */
[----:B0-----:R-:W-:-:S03]  /*39b0*/  CS2R R4, SRZ ;  /* 0x0000000000047805 */ /* 0x001fc6000001ff00 */
[----:B------:R0:W-:Y:S01]  /*39c0*/  STL.64 [R1+0x20], R12 ;  /* 0x0000200c01007387 */ /* 0x0001e20000100a00 */
[----:B--2---:R-:W-:-:S03]  /*39d0*/  CS2R R6, SRZ ;  /* 0x0000000000067805 */ /* 0x004fc6000001ff00 */
[----:B------:R2:W-:Y:S01]  /*39e0*/  STL.64 [R1+0x28], R14 ;  /* 0x0000280e01007387 */ /* 0x0005e20000100a00 */
[----:B----4-:R-:W-:-:S03]  /*39f0*/  CS2R R8, SRZ ;  /* 0x0000000000087805 */ /* 0x010fc6000001ff00 */
[----:B------:R4:W-:Y:S01]  /*3a00*/  STL.64 [R1+0x30], R16 ;  /* 0x0000301001007387 */ /* 0x0009e20000100a00 */
[----:B-----5:R-:W-:-:S03]  /*3a10*/  CS2R R10, SRZ ;  /* 0x00000000000a7805 */ /* 0x020fc6000001ff00 */
[----:B------:R5:W-:Y:S01]  /*3a20*/  STL.64 [R1+0x38], R18 ;  /* 0x0000381201007387 */ /* 0x000be20000100a00 */
[----:B0-----:R-:W-:-:S03]  /*3a30*/  CS2R R12, SRZ ;  /* 0x00000000000c7805 */ /* 0x001fc6000001ff00 */
[----:B------:R0:W-:Y:S01]  /*3a40*/  STL.64 [R1+0x40], R20 ;  /* 0x0000401401007387 */ /* 0x0001e20000100a00 */
[----:B--2---:R-:W-:-:S03]  /*3a50*/  CS2R R14, SRZ ;  /* 0x00000000000e7805 */ /* 0x004fc6000001ff00 */
[----:B------:R2:W-:Y:S01]  /*3a60*/  STL.64 [R1+0x48], R22 ;  /* 0x0000481601007387 */ /* 0x0005e20000100a00 */
[----:B----4-:R-:W-:-:S03]  /*3a70*/  CS2R R16, SRZ ;  /* 0x0000000000107805 */ /* 0x010fc6000001ff00 */
[----:B------:R-:W-:Y:S01]  /*3a80*/  STL.64 [R1+0x50], R24 ;  /* 0x0000501801007387 */ /* 0x000fe20000100a00 */
[----:B-----5:R-:W-:-:S03]  /*3a90*/  CS2R R18, SRZ ;  /* 0x0000000000127805 */ /* 0x020fc6000001ff00 */
[----:B------:R-:W-:Y:S01]  /*3aa0*/  STL.64 [R1+0x58], R26 ;  /* 0x0000581a01007387 */ /* 0x000fe20000100a00 */
[----:B0-----:R-:W-:-:S03]  /*3ab0*/  CS2R R20, SRZ ;  /* 0x0000000000147805 */ /* 0x001fc6000001ff00 */
[----:B------:R-:W-:Y:S01]  /*3ac0*/  STL.64 [R1+0x60], R28 ;  /* 0x0000601c01007387 */ /* 0x000fe20000100a00 */
[----:B--2---:R-:W-:-:S03]  /*3ad0*/  CS2R R22, SRZ ;  /* 0x0000000000167805 */ /* 0x004fc6000001ff00 */
[----:B------:R-:W-:Y:S04]  /*3ae0*/  STL.64 [R1+0x68], R30 ;  /* 0x0000681e01007387 */ /* 0x000fe80000100a00 */
        /* <DEDUP_REMOVED lines=49> */
[----:B------:R0:W-:Y:S04]  /*3e00*/  STL.64 [R1+0x1f8], R130 ;  /* 0x0001f88201007387 */ /* 0x0001e80000100a00 */
[----:B------:R2:W-:Y:S04]  /*3e10*/  STL [R1+0x2d4], RZ ;  /* 0x0002d4ff01007387 */ /* 0x0005e80000100800 */
[----:B------:R2:W-:Y:S01]  /*3e20*/  STL [R1+0x2d0], RZ ;  /* 0x0002d0ff01007387 */ /* 0x0005e20000100800 */
[----:B0-----:R-:W-:-:S03]  /*3e30*/  WARPGROUP.ARRIVE ;  /* 0x00000000000079c5 */ /* 0x001fc60000000000 */
[----:B------:R2:W-:Y:S04]  /*3e40*/  STL [R1+0x2cc], RZ ;  /* 0x0002ccff01007387 */ /* 0x0005e80000100800 */
[----:B------:R2:W-:Y:S01]  /*3e50*/  STL [R1+0x2c8], RZ ;  /* 0x0002c8ff01007387 */ /* 0x0005e20000100800 */
[----:B------:R-:W-:Y:S03]  /*3e60*/  QGMMA.64x256x32.F32.E4M3.E4M3 R24, gdesc[UR16], RZ, !UPT, gsb0 ;  /* 0x03e00000101879f3 */ /* 0x000fe6000c0008ff */
        /* <DEDUP_REMOVED lines=50> */
[----:B------:R-:W-:-:S02]  /*4190*/  WARPGROUP.DEPBAR.LE gsb0, 0x0 ;  /* 0x00008000000079c5 */ /* 0x000fc40000010000 */
[----:B------:R-:W-:Y:S05]  /*41a0*/  @!P0 BRA `(.L_x_23) ;  /* 0x0000002000f88947 */ /* 0x000fea0003800000 */
[----:B------:R-:W4:Y:S04]  /*41b0*/  LDL R4, [R1] ;  /* 0x0000000001047983 */ /* 0x000f280000100800 */
[----:B------:R-:W5:Y:S04]  /*41c0*/  LDL R5, [R1+0x4] ;  /* 0x0000040001057983 */ /* 0x000f680000100800 */
[----:B------:R-:W3:Y:S04]  /*41d0*/  LDL R6, [R1+0x8] ;  /* 0x0000080001067983 */ /* 0x000ee80000100800 */
[----:B------:R-:W2:Y:S04]  /*41e0*/  LDL R7, [R1+0xc] ;  /* 0x00000c0001077983 */ /* 0x000ea80000100800 */
        /* <DEDUP_REMOVED lines=100> */
[----:B------:R0:W-:Y:S04]  /*4830*/  STL [R1+0x4c8], R131 ;  /* 0x0004c88301007387 */ /* 0x0001e80000100800 */
[----:B0-----:R-:W2:Y:S04]  /*4840*/  LDL R131, [R1+0x1a0] ;  /* 0x0001a00001837983 */ /* 0x001ea80000100800 */
        /* <DEDUP_REMOVED lines=39> */
[----:B0-----:R-:W2:Y:S01]  /*4ac0*/  LDL R151, [R1+0x1f0] ;  /* 0x0001f00001977983 */ /* 0x001ea20000100800 */
[----:B------:R-:W-:-:S01]  /*4ad0*/  FADD R3, RZ, R3 ;  /* 0x00000003ff037221 */ /* 0x000fc20000000000 */
[----:B------:R-:W-:Y:S01]  /*4ae0*/  FADD R2, RZ, R2 ;  /* 0x00000002ff027221 */ /* 0x000fe20000000000 */
[----:B----4-:R-:W-:-:S01]  /*4af0*/  FADD R4, RZ, R4 ;  /* 0x00000004ff047221 */ /* 0x010fc20000000000 */
[----:B-----5:R-:W-:Y:S01]  /*4b00*/  FADD R5, RZ, R5 ;  /* 0x00000005ff057221 */ /* 0x020fe20000000000 */
[----:B---3--:R-:W-:-:S01]  /*4b10*/  FADD R6, RZ, R6 ;  /* 0x00000006ff067221 */ /* 0x008fc20000000000 */
[----:B--2---:R-:W-:Y:S01]  /*4b20*/  FADD R7, RZ, R7 ;  /* 0x00000007ff077221 */ /* 0x004fe20000000000 */
[----:B------:R-:W-:-:S01]  /*4b30*/  FADD R8, RZ, R8 ;  /* 0x00000008ff087221 */ /* 0x000fc20000000000 */
[----:B------:R-:W-:Y:S01]  /*4b40*/  FADD R9, RZ, R9 ;  /* 0x00000009ff097221 */ /* 0x000fe20000000000 */
        /* <DEDUP_REMOVED lines=13> */
[----:B------:R-:W2:Y:S01]  /*4c20*/  LDL.LU R131, [R1+0x4c8] ;  /* 0x0004c80001837983 */ /* 0x000ea20000300800 */
        /* <DEDUP_REMOVED lines=13> */
[----:B------:R-:W3:Y:S01]  /*4d00*/  LDL.LU R132, [R1+0x4c4] ;  /* 0x0004c40001847983 */ /* 0x000ee20000300800 */
        /* <DEDUP_REMOVED lines=16> */
[----:B------:R0:W-:Y:S01]  /*4e10*/  STL [R1+0x200], R133 ;  /* 0x0002008501007387 */ /* 0x0001e20000100800 */
        /* <DEDUP_REMOVED lines=9> */
[----:B0-----:R-:W4:Y:S01]  /*4eb0*/  LDL.LU R133, [R1+0x4c0] ;  /* 0x0004c00001857983 */ /* 0x001f220000300800 */
[----:B------:R-:W-:-:S01]  /*4ec0*/  FADD R185, RZ, R185 ;  /* 0x000000b9ffb97221 */ /* 0x000fc20000000000 */
[----:B------:R-:W-:Y:S01]  /*4ed0*/  FADD R186, RZ, R186 ;  /* 0x000000baffba7221 */ /* 0x000fe20000000000 */
[----:B------:R-:W-:-:S01]  /*4ee0*/  FADD R187, RZ, R187 ;  /* 0x000000bbffbb7221 */ /* 0x000fc20000000000 */
        /* <DEDUP_REMOVED lines=10> */
[----:B0-----:R-:W5:Y:S01]  /*4f90*/  LDL.LU R134, [R1+0x4bc] ;  /* 0x0004bc0001867983 */ /* 0x001f620000300800 */
        /* <DEDUP_REMOVED lines=51> */
[----:B0-----:R-:W5:Y:S04]  /*52d0*/  LDL.LU R138, [R1+0x4ac] ;  /* 0x0004ac00018a7983 */ /* 0x001f680000300800 */
[----:B------:R0:W-:Y:S01]  /*52e0*/  STL [R1+0x218], R139 ;  /* 0x0002188b01007387 */ /* 0x0001e20000100800 */
[----:B------:R-:W-:-:S03]  /*52f0*/  FADD R140, RZ, R140 ;  /* 0x0000008cff8c7221 */ /* 0x000fc60000000000 */
        /* <DEDUP_REMOVED lines=34> */
[----:B------:R0:W-:Y:S04]  /*5520*/  STL [R1+0x248], R151 ;  /* 0x0002489701007387 */ /* 0x0001e80000100800 */
[----:B0-----:R-:W5:Y:S04]  /*5530*/  LDL.LU R151, [R1+0x478] ;  /* 0x0004780001977983 */ /* 0x001f680000300800 */
[----:B------:R0:W-:Y:S04]  /*5540*/  STL [R1+0x24c], R3 ;  /* 0x00024c0301007387 */ /* 0x0001e80000100800 */
[----:B------:R1:W-:Y:S01]  /*5550*/  STL [R1+0x250], R2 ;  /* 0x0002500201007387 */ /* 0x0003e20000100800 */
[----:B0-----:R-:W-:-:S01]  /*5560*/  FADD R3, RZ, R0 ;  /* 0x00000000ff037221 */ /* 0x001fc20000000000 */
[----:B------:R-:W-:Y:S01]  /*5570*/  FADD R0, RZ, R25 ;  /* 0x00000019ff007221 */ /* 0x000fe20000000000 */
[----:B-1----:R-:W-:-:S03]  /*5580*/  FADD R2, RZ, R24 ;  /* 0x00000018ff027221 */ /* 0x002fc60000000000 */
[----:B------:R0:W-:Y:S04]  /*5590*/  STL [R1+0x254], R3 ;  /* 0x0002540301007387 */ /* 0x0001e80000100800 */
[----:B------:R1:W-:Y:S04]  /*55a0*/  STL [R1+0x258], R2 ;  /* 0x0002580201007387 */ /* 0x0003e80000100800 */
[----:B------:R2:W-:Y:S01]  /*55b0*/  STL [R1+0x25c], R0 ;  /* 0x00025c0001007387 */ /* 0x0005e20000100800 */
[----:B0-----:R-:W-:-:S01]  /*55c0*/  FADD R3, RZ, R26 ;  /* 0x0000001aff037221 */ /* 0x001fc20000000000 */
[----:B-1----:R-:W-:-:S04]  /*55d0*/  FADD R2, RZ, R27 ;  /* 0x0000001bff027221 */ /* 0x002fc80000000000 */
[----:B------:R0:W-:Y:S01]  /*55e0*/  STL [R1+0x260], R3 ;  /* 0x0002600301007387 */ /* 0x0001e20000100800 */
[----:B--2---:R-:W-:-:S03]  /*55f0*/  FADD R0, RZ, R28 ;  /* 0x0000001cff007221 */ /* 0x004fc60000000000 */
        /* <DEDUP_REMOVED lines=207> */
[----:B---3--:R-:W-:-:S04]  /*62f0*/  FADD R2, RZ, R132 ;  /* 0x00000084ff027221 */ /* 0x008fc80000000000 */
[----:B------:R5:W-:Y:S01]  /*6300*/  STL [R1+0x404], R3 ;  /* 0x0004040301007387 */ /* 0x000be20000100800 */
[----:B----4-:R-:W-:-:S03]  /*6310*/  FADD R0, RZ, R133 ;  /* 0x00000085ff007221 */ /* 0x010fc60000000000 */
[----:B------:R0:W-:Y:S04]  /*6320*/  STL [R1+0x408], R2 ;  /* 0x0004080201007387 */ /* 0x0001e80000100800 */
[----:B------:R1:W-:Y:S01]  /*6330*/  STL [R1+0x40c], R0 ;  /* 0x00040c0001007387 */ /* 0x0003e20000100800 */
[----:B-----5:R-:W-:-:S01]  /*6340*/  FADD R3, RZ, R134 ;  /* 0x00000086ff037221 */ /* 0x020fc20000000000 */
[----:B0-----:R-:W-:-:S04]  /*6350*/  FADD R2, RZ, R135 ;  /* 0x00000087ff027221 */ /* 0x001fc80000000000 */
[----:B------:R0:W-:Y:S01]  /*6360*/  STL [R1+0x410], R3 ;  /* 0x0004100301007387 */ /* 0x0001e20000100800 */
[----:B-1----:R-:W-:-:S03]  /*6370*/  FADD R0, RZ, R136 ;  /* 0x00000088ff007221 */ /* 0x002fc60000000000 */
        /* <DEDUP_REMOVED lines=32> */
[----:B------:R-:W-:-:S05]  /*6580*/  UMOV UR6, URZ ;  /* 0x0000003f00067c82 */ /* 0x000fca0008000000 */
.L_x_23:
[----:B------:R-:W-:-:S04]  /*6590*/  UIADD3 UR14, UR5, 0x1, URZ ;  /* 0x00000001050e7890 */ /* 0x000fc8000fffe03f */
[----:B------:R-:W-:-:S04]  /*65a0*/  UISETP.NE.AND UP0, UPT, UR14, 0xe, UPT ;  /* 0x0000000e0e00788c */ /* 0x000fc8000bf05270 */
[----:B------:R-:W-:Y:S02]  /*65b0*/  USEL UR8, URZ, 0x1, UP0 ;  /* 0x000000013f087887 */ /* 0x000fe40008000000 */
[----:B------:R-:W-:Y:S02]  /*65c0*/  USEL UR14, UR14, URZ, UP0 ;  /* 0x0000003f0e0e7287 */ /* 0x000fe40008000000 */
[----:B------:R-:W-:-:S06]  /*65d0*/  ULOP3.LUT UR8, UR4, UR8, URZ, 0x3c, !UPT ;  /* 0x0000000804087292 */ /* 0x000fcc000f8e3c3f */
[----:B0-----:R-:W-:Y:S01]  /*65e0*/  IMAD.U32 R0, RZ, RZ, UR8 ;  /* 0x00000008ff007e24 */ /* 0x001fe2000f8e00ff */
[----:B------:R-:W-:-:S06]  /*65f0*/  UMOV UR8, 0x1 ;  /* 0x0000000100087882 */ /* 0x000fcc0000000000 */
.L_x_18:
[----:B------:R-:W-:-:S04]  /*6600*/  UISETP.LT.AND UP0, UPT, UR9, 0x1, UPT ;  /* 0x000000010900788c */ /* 0x000fc8000bf01270 */
[----:B------:R-:W-:-:S04]  /*6610*/  USEL UR15, UR9, 0x1, UP0 ;  /* 0x00000001090f7887 */ /* 0x000fc80008000000 */
[----:B------:R-:W-:-:S04]  /*6620*/  UIADD3 UR15, UR9, -UR15, URZ ;  /* 0x8000000f090f7290 */ /* 0x000fc8000fffe03f */
[----:B------:R-:W-:-:S06]  /*6630*/  UISETP.GE.AND UP0, UPT, UR15, 0x1, UPT ;  /* 0x000000010f00788c */ /* 0x000fcc000bf06270 */
[----:B------:R-:W-:-:S13]  /*6640*/  PLOP3.LUT P0, PT, PT, PT, UP0, 0x80, 0x0 ;  /* 0x000000000000781c */ /* 0x000fda0003f0f008 */
[----:B------:R-:W-:Y:S05]  /*6650*/  @!P0 BRA `(.L_x_24) ;  /* 0x0000004c00ac8947 */ /* 0x000fea0003800000 */
[----:B------:R-:W-:Y:S01]  /*6660*/  IMAD.U32 R2, RZ, RZ, UR15 ;  /* 0x0000000fff027e24 */ /* 0x000fe2000f8e00ff */
[----:B------:R-:W-:Y:S01]  /*6670*/  UMOV UR25, UR5 ;  /* 0x0000000500197c82 */ /* 0x000fe20008000000 */
[----:B------:R-:W-:-:S05]  /*6680*/  ULDC UR26, c[0x0][0x50c] ;  /* 0x00014300001a7ab9 */ /* 0x000fca0000000800 */
.L_x_32:
[----:B------:R-:W-:-:S06]  /*6690*/  UISETP.NE.AND UP0, UPT, UR24, 0x3, UPT ;  /* 0x000000031800788c */ /* 0x000fcc000bf05270 */
[----:B------:R-:W-:-:S13]  /*66a0*/  PLOP3.LUT P1, PT, PT, PT, UP0, 0x80, 0x0 ;  /* 0x000000000000781c */ /* 0x000fda0003f2f008 */
[----:B------:R-:W-:Y:S05]  /*66b0*/  @!P1 BRA `(.L_x_25) ;  /* 0x0000000000049947 */ /* 0x000fea0003800000 */
[----:B------:R-:W-:Y:S01]  /*66c0*/  BPT.TRAP 0x1 ;  /* 0x000000040000795c */ /* 0x000fe20000300000 */
.L_x_25:
[----:B------:R-:W0:Y:S01]  /*66d0*/  S2UR UR15, SR_CgaCtaId ;  /* 0x00000000000f79c3 */ /* 0x000e220000008800 */
[----:B------:R-:W-:Y:S01]  /*66e0*/  UMOV UR11, 0x400 ;  /* 0x00000400000b7882 */ /* 0x000fe20000000000 */
[----:B------:R-:W-:Y:S01]  /*66f0*/  SHF.L.U32 R3, R0, 0x1f, RZ ;  /* 0x0000001f00037819 */ /* 0x000fe200000006ff */
[----:B0-----:R-:W-:-:S04]  /*6700*/  ULEA UR11, UR15, UR11, 0x18 ;  /* 0x0000000b0f0b7291 */ /* 0x001fc8000f8ec03f */
[----:B------:R-:W-:-:S09]  /*6710*/  ULEA UR15, UR14, UR11, 0x3 ;  /* 0x0000000b0e0f7291 */ /* 0x000fd2000f8e183f */
[----:B------:R0:W4:Y:S01]  /*6720*/  SYNCS.PHASECHK.TRANS64.TRYWAIT P0, [UR15], R3 ;  /* 0x00000003ff0075a7 */ /* 0x000122000800014f */
[----:B------:R-:W-:Y:S05]  /*6730*/  @!P1 BRA `(.L_x_26) ;  /* 0x0000000000049947 */ /* 0x000fea0003800000 */
[----:B------:R-:W-:Y:S01]  /*6740*/  BPT.TRAP 0x1 ;  /* 0x000000040000795c */ /* 0x000fe20000300000 */
.L_x_26:
[----:B----4-:R-:W-:Y:S05]  /*6750*/  @P0 BRA `(.L_x_27) ;  /* 0x0000000000080947 */ /* 0x010fea0003800000 */
[----:B------:R-:W4:Y:S02]  /*6760*/  SYNCS.PHASECHK.TRANS64.TRYWAIT P0, [UR15], R3 ;  /* 0x00000003ff0075a7 */ /* 0x000f24000800014f */
[----:B----4-:R-:W-:Y:S05]  /*6770*/  @!P0 BRA `(.L_x_28) ;  /* 0x000001d400a08947 */ /* 0x010fea0003800000 */
.L_x_27:
        /* <DEDUP_REMOVED lines=64> */
[----:B----4-:R-:W4:Y:S04]  /*6b80*/  LDL.LU.64 R108, [R1] ;  /* 0x00000000016c7983 */ /* 0x010f280000300a00 */
[----:B------:R-:W4:Y:S04]  /*6b90*/  LDL.LU.64 R110, [R1+0x8] ;  /* 0x00000800016e7983 */ /* 0x000f280000300a00 */
        /* <DEDUP_REMOVED lines=61> */
[----:B------:R-:W4:Y:S01]  /*6f70*/  LDL.LU.64 R234, [R1+0x1f8] ;  /* 0x0001f80001ea7983 */ /* 0x000f220000300a00 */
[----:B------:R-:W-:-:S02]  /*6f80*/  UIADD3 UR15, UR11, 0x1c200, URZ ;  /* 0x0001c2000b0f7890 */ /* 0x000fc4000fffe03f */
[----:B------:R-:W-:Y:S02]  /*6f90*/  UISETP.NE.AND UP0, UPT, UR7, URZ, UPT ;  /* 0x0000003f0700728c */ /* 0x000fe4000bf05270 */
[----:B------:R-:W-:Y:S02]  /*6fa0*/  USHF.R.U32.HI UR15, URZ, 0x4, UR15 ;  /* 0x000000043f0f7899 */ /* 0x000fe4000801160f */
[----:B------:R-:W-:Y:S02]  /*6fb0*/  USEL UR8, UR8, URZ, !UP0 ;  /* 0x0000003f08087287 */ /* 0x000fe4000c000000 */
[----:B------:R-:W-:Y:S02]  /*6fc0*/  ULOP3.LUT UR15, UR15, 0x3fff, URZ, 0xc0, !UPT ;  /* 0x00003fff0f0f7892 */ /* 0x000fe4000f8ec03f */
[----:B------:R-:W-:Y:S02]  /*6fd0*/  ULOP3.LUT UR16, UR12, 0x10000, URZ, 0xfc, !UPT ;  /* 0x000100000c107892 */ /* 0x000fe4000f8efc3f */
[----:B------:R-:W-:-:S02]  /*6fe0*/  ULOP3.LUT UR15, UR15, 0x10000, URZ, 0xfc, !UPT ;  /* 0x000100000f0f7892 */ /* 0x000fc4000f8efc3f */
[----:B------:R-:W-:Y:S02]  /*6ff0*/  UISETP.NE.U32.AND UP0, UPT, UR8, URZ, UPT ;  /* 0x0000003f0800728c */ /* 0x000fe4000bf05070 */
[----:B------:R-:W-:Y:S02]  /*7000*/  ULEA UR16, UR14, UR16, 0x9 ;  /* 0x000000100e107291 */ /* 0x000fe4000f8e483f */
[----:B------:R-:W-:Y:S01]  /*7010*/  ULEA UR18, UR14, UR15, 0x9 ;  /* 0x0000000f0e127291 */ /* 0x000fe2000f8e483f */
[----:B------:R-:W-:Y:S01]  /*7020*/  UMOV UR17, 0xc0000010 ;  /* 0xc000001000117882 */ /* 0x000fe20000000000 */
[----:B------:R-:W-:Y:S01]  /*7030*/  UMOV UR19, 0xc0000010 ;  /* 0xc000001000137882 */ /* 0x000fe20000000000 */
[----:B----4-:R-:W-:-:S06]  /*7040*/  WARPGROUP.ARRIVE ;  /* 0x00000000000079c5 */ /* 0x010fcc0000000000 */
[----:B------:R-:W-:Y:S03]  /*7050*/  QGMMA.64x256x32.F32.E4M3.E4M3 R108, gdesc[UR16], R108, UP0, gsb0 ;  /* 0x03e00000106c79f3 */ /* 0x000fe6000b80086c */
[----:B------:R-:W-:Y:S02]  /*7060*/  WARPGROUP.DEPBAR.LE gsb0, 0x0 ;  /* 0x00008000000079c5 */ /* 0x000fe40000010000 */
[----:B------:R-:W-:Y:S01]  /*7070*/  STL.64 [R1], R108 ;  /* 0x0000006c01007387 */ /* 0x000fe20000100a00 */
[----:B0-----:R-:W-:-:S03]  /*7080*/  IMAD.MOV.U32 R3, RZ, RZ, R108 ;  /* 0x000000ffff037224 */ /* 0x001fc600078e006c */
        /* <DEDUP_REMOVED lines=63> */
[----:B0-----:R0:W5:Y:S04]  /*7480*/  LDL.LU.64 R234, [R1+0x670] ;  /* 0x0006700001ea7983 */ /* 0x0011680000300a00 */
[----:B------:R0:W5:Y:S04]  /*7490*/  LDL.LU.64 R232, [R1+0x668] ;  /* 0x0006680001e87983 */ /* 0x0001680000300a00 */
        /* <DEDUP_REMOVED lines=62> */
[----:B------:R-:W-:Y:S01]  /*7880*/  UIADD3 UR16, UR16, 0x100, URZ ;  /* 0x0000010010107890 */ /* 0x000fe2000fffe03f */
[----:B------:R-:W-:Y:S01]  /*7890*/  UMOV UR17, 0xc0000010 ;  /* 0xc000001000117882 */ /* 0x000fe20000000000 */
[----:B------:R-:W-:Y:S01]  /*78a0*/  UIADD3 UR6, UR6, 0x1, URZ ;  /* 0x0000000106067890 */ /* 0x000fe2000fffe03f */
[----:B----4-:R-:W-:-:S06]  /*78b0*/  WARPGROUP.ARRIVE ;  /* 0x00000000000079c5 */ /* 0x010fcc0000000000 */
[----:B------:R-:W-:Y:S01]  /*78c0*/  QGMMA.64x256x32.F32.E4M3.E4M3 R24, gdesc[UR16], R24, UP0, gsb0 ;  /* 0x03e00000101879f3 */ /* 0x000fe2000b800818 */
[----:B------:R-:W-:-:S04]  /*78d0*/  UISETP.NE.AND UP0, UPT, UR6, UR26, UPT ;  /* 0x0000001a0600728c */ /* 0x000fc8000bf05270 */
[----:B------:R-:W-:-:S06]  /*78e0*/  USEL UR7, URZ, 0x1, UP0 ;  /* 0x000000013f077887 */ /* 0x000fcc0008000000 */
[----:B------:R-:W-:Y:S01]  /*78f0*/  ISETP.NE.AND P0, PT, RZ, UR7, PT ;  /* 0x00000007ff007c0c */ /* 0x000fe2000bf05270 */
[----:B------:R-:W-:-:S12]  /*7900*/  WARPGROUP.DEPBAR.LE gsb0, 0x0 ;  /* 0x00008000000079c5 */ /* 0x000fd80000010000 */
[----:B0-----:R-:W-:Y:S05]  /*7910*/  @!P0 BRA `(.L_x_29) ;  /* 0x00000038008c8947 */ /* 0x001fea0003800000 */
[----:B------:R0:W-:Y:S04]  /*7920*/  STL [R1+0x660], R31 ;  /* 0x0006601f01007387 */ /* 0x0001e80000100800 */
[----:B------:R4:W-:Y:S01]  /*7930*/  STL [R1+0x65c], R32 ;  /* 0x00065c2001007387 */ /* 0x0009e20000100800 */
[----:B0-----:R-:W-:-:S03]  /*7940*/  IMAD.MOV.U32 R31, RZ, RZ, R3 ;  /* 0x000000ffff1f7224 */ /* 0x001fc600078e0003 */
[----:B----4-:R-:W4:Y:S04]  /*7950*/  LDL R32, [R1+0x4] ;  /* 0x0000040001207983 */ /* 0x010f280000100800 */
[----:B------:R0:W-:Y:S04]  /*7960*/  STL [R1+0x658], R33 ;  /* 0x0006582101007387 */ /* 0x0001e80000100800 */
[----:B0-----:R-:W2:Y:S04]  /*7970*/  LDL R33, [R1+0x8] ;  /* 0x0000080001217983 */ /* 0x001ea80000100800 */
[----:B------:R0:W-:Y:S04]  /*7980*/  STL [R1+0x654], R34 ;  /* 0x0006542201007387 */ /* 0x0001e80000100800 */
[----:B0-----:R-:W3:Y:S04]  /*7990*/  LDL R34, [R1+0xc] ;  /* 0x00000c0001227983 */ /* 0x001ee80000100800 */
        /* <DEDUP_REMOVED lines=175> */
[----:B0-----:R-:W3:Y:S04]  /*8490*/  LDL.LU R122, [R1+0x200] ;  /* 0x00020000017a7983 */ /* 0x001ee80000300800 */
        /* <DEDUP_REMOVED lines=14> */
[----:B------:R-:W3:Y:S04]  /*8580*/  LDL.LU R3, [R1+0x234] ;  /* 0x0002340001037983 */ /* 0x000ee80000300800 */
        /* <DEDUP_REMOVED lines=46> */
[----:B-----5:R0:W-:Y:S04]  /*8870*/  STL [R1+0x478], R0 ;  /* 0x0004780001007387 */ /* 0x0201e80000100800 */
[----:B0-----:R-:W3:Y:S01]  /*8880*/  LDL R0, [R1+0x168] ;  /* 0x0001680001007983 */ /* 0x001ee20000100800 */
[----:B------:R-:W-:-:S01]  /*8890*/  FADD R4, R31, R4 ;  /* 0x000000041f047221 */ /* 0x000fc20000000000 */
[----:B----4-:R-:W-:Y:S01]  /*88a0*/  FADD R5, R32, R5 ;  /* 0x0000000520057221 */ /* 0x010fe20000000000 */
[----:B--2---:R-:W-:-:S01]  /*88b0*/  FADD R6, R33, R6 ;  /* 0x0000000621067221 */ /* 0x004fc20000000000 */
[----:B------:R-:W2:Y:S01]  /*88c0*/  LDL.LU R31, [R1+0x660] ;  /* 0x00066000011f7983 */ /* 0x000ea20000300800 */
[----:B---3--:R-:W-:-:S01]  /*88d0*/  FADD R7, R34, R7 ;  /* 0x0000000722077221 */ /* 0x008fc20000000000 */
[----:B------:R-:W-:-:S02]  /*88e0*/  FADD R8, R35, R8 ;  /* 0x0000000823087221 */ /* 0x000fc40000000000 */
[----:B------:R-:W3:Y:S01]  /*88f0*/  LDL.LU R32, [R1+0x65c] ;  /* 0x00065c0001207983 */ /* 0x000ee20000300800 */
[----:B------:R-:W-:-:S03]  /*8900*/  FADD R9, R36, R9 ;  /* 0x0000000924097221 */ /* 0x000fc60000000000 */
[----:B------:R-:W4:Y:S01]  /*8910*/  LDL.LU R33, [R1+0x658] ;  /* 0x0006580001217983 */ /* 0x000f220000300800 */
        /* <DEDUP_REMOVED lines=160> */
[----:B------:R-:W-:-:S01]  /*9320*/  FADD R218, R117, R218 ;  /* 0x000000da75da7221 */ /* 0x000fc20000000000 */
[----:B------:R-:W-:Y:S02]  /*9330*/  FADD R122, R124, R122 ;  /* 0x0000007a7c7a7221 */ /* 0x000fe40000000000 */
[----:B------:R-:W4:Y:S01]  /*9340*/  LDL.LU R114, [R1+0x514] ;  /* 0x0005140001727983 */ /* 0x000f220000300800 */
[----:B------:R-:W-:-:S03]  /*9350*/  FADD R219, R118, R219 ;  /* 0x000000db76db7221 */ /* 0x000fc60000000000 */
[----:B------:R-:W4:Y:S01]  /*9360*/  LDL.LU R115, [R1+0x510] ;  /* 0x0005100001737983 */ /* 0x000f220000300800 */
[----:B------:R-:W-:-:S03]  /*9370*/  FADD R220, R119, R220 ;  /* 0x000000dc77dc7221 */ /* 0x000fc60000000000 */
[----:B------:R-:W4:Y:S01]  /*9380*/  LDL.LU R116, [R1+0x50c] ;  /* 0x00050c0001747983 */ /* 0x000f220000300800 */
[----:B------:R-:W-:-:S03]  /*9390*/  FADD R221, R120, R221 ;  /* 0x000000dd78dd7221 */ /* 0x000fc60000000000 */
[----:B------:R-:W4:Y:S04]  /*93a0*/  LDL.LU R117, [R1+0x508] ;  /* 0x0005080001757983 */ /* 0x000f280000300800 */
[----:B------:R-:W4:Y:S04]  /*93b0*/  LDL.LU R118, [R1+0x504] ;  /* 0x0005040001767983 */ /* 0x000f280000300800 */
[----:B------:R-:W4:Y:S04]  /*93c0*/  LDL.LU R119, [R1+0x500] ;  /* 0x0005000001777983 */ /* 0x000f280000300800 */
[----:B------:R-:W4:Y:S01]  /*93d0*/  LDL.LU R120, [R1+0x4fc] ;  /* 0x0004fc0001787983 */ /* 0x000f220000300800 */
[----:B------:R-:W-:-:S01]  /*93e0*/  FADD R237, R126, R237 ;  /* 0x000000ed7eed7221 */ /* 0x000fc20000000000 */
[----:B------:R-:W-:Y:S01]  /*93f0*/  FADD R236, R128, R236 ;  /* 0x000000ec80ec7221 */ /* 0x000fe20000000000 */
[----:B------:R-:W-:-:S01]  /*9400*/  FADD R225, R150, R225 ;  /* 0x000000e196e17221 */ /* 0x000fc20000000000 */
[----:B------:R0:W-:Y:S01]  /*9410*/  STL [R1+0x200], R122 ;  /* 0x0002007a01007387 */ /* 0x0001e20000100800 */
[----:B------:R-:W-:-:S01]  /*9420*/  FADD R228, R146, R228 ;  /* 0x000000e492e47221 */ /* 0x000fc20000000000 */
[----:B------:R-:W-:Y:S01]  /*9430*/  FADD R230, R143, R230 ;  /* 0x000000e68fe67221 */ /* 0x000fe20000000000 */
[----:B------:R-:W-:-:S01]  /*9440*/  FADD R231, R141, R231 ;  /* 0x000000e78de77221 */ /* 0x000fc20000000000 */
[----:B------:R-:W-:Y:S01]  /*9450*/  FADD R223, R2, R223 ;  /* 0x000000df02df7221 */ /* 0x000fe20000000000 */
[----:B------:R-:W-:-:S01]  /*9460*/  FADD R222, R0, R222 ;  /* 0x000000de00de7221 */ /* 0x000fc20000000000 */
[----:B------:R-:W-:Y:S01]  /*9470*/  FADD R224, R151, R224 ;  /* 0x000000e097e07221 */ /* 0x000fe20000000000 */
[----:B------:R-:W-:-:S01]  /*9480*/  FADD R226, R149, R226 ;  /* 0x000000e295e27221 */ /* 0x000fc20000000000 */
[----:B------:R-:W-:Y:S01]  /*9490*/  FADD R227, R147, R227 ;  /* 0x000000e393e37221 */ /* 0x000fe20000000000 */
[----:B------:R-:W-:-:S01]  /*94a0*/  FADD R229, R145, R229 ;  /* 0x000000e591e57221 */ /* 0x000fc20000000000 */
[----:B0-----:R-:W2:Y:S01]  /*94b0*/  LDL.LU R122, [R1+0x204] ;  /* 0x00020400017a7983 */ /* 0x001ea20000300800 */
[----:B------:R-:W-:-:S01]  /*94c0*/  FADD R232, R136, R232 ;  /* 0x000000e888e87221 */ /* 0x000fc20000000000 */
[----:B------:R-:W-:Y:S01]  /*94d0*/  FADD R233, R134, R233 ;  /* 0x000000e986e97221 */ /* 0x000fe20000000000 */
[----:B------:R-:W-:-:S01]  /*94e0*/  FADD R234, R132, R234 ;  /* 0x000000ea84ea7221 */ /* 0x000fc20000000000 */
[----:B------:R-:W3:Y:S01]  /*94f0*/  LDL.LU R124, [R1+0x208] ;  /* 0x00020800017c7983 */ /* 0x000ee20000300800 */
[----:B------:R-:W-:-:S03]  /*9500*/  FADD R235, R130, R235 ;  /* 0x000000eb82eb7221 */ /* 0x000fc60000000000 */
[----:B------:R-:W4:Y:S04]  /*9510*/  LDL.LU R126, [R1+0x20c] ;  /* 0x00020c00017e7983 */ /* 0x000f280000300800 */
[----:B------:R-:W4:Y:S04]  /*9520*/  LDL.LU R128, [R1+0x210] ;  /* 0x0002100001807983 */ /* 0x000f280000300800 */
[----:B------:R-:W4:Y:S04]  /*9530*/  LDL.LU R150, [R1+0x214] ;  /* 0x0002140001967983 */ /* 0x000f280000300800 */
[----:B------:R-:W4:Y:S04]  /*9540*/  LDL.LU R146, [R1+0x218] ;  /* 0x0002180001927983 */ /* 0x000f280000300800 */
[----:B------:R-:W4:Y:S04]  /*9550*/  LDL.LU R143, [R1+0x21c] ;  /* 0x00021c00018f7983 */ /* 0x000f280000300800 */
[----:B------:R-:W4:Y:S04]  /*9560*/  LDL.LU R141, [R1+0x220] ;  /* 0x00022000018d7983 */ /* 0x000f280000300800 */
[----:B------:R-:W4:Y:S04]  /*9570*/  LDL.LU R2, [R1+0x224] ;  /* 0x0002240001027983 */ /* 0x000f280000300800 */
[----:B------:R-:W4:Y:S04]  /*9580*/  LDL.LU R0, [R1+0x228] ;  /* 0x0002280001007983 */ /* 0x000f280000300800 */
[----:B------:R-:W4:Y:S04]  /*9590*/  LDL R130, [R1+0x1e0] ;  /* 0x0001e00001827983 */ /* 0x000f280000100800 */
[----:B------:R-:W4:Y:S04]  /*95a0*/  LDL R132, [R1+0x1e4] ;  /* 0x0001e40001847983 */ /* 0x000f280000100800 */
[----:B------:R-:W4:Y:S04]  /*95b0*/  LDL R134, [R1+0x1e8] ;  /* 0x0001e80001867983 */ /* 0x000f280000100800 */
[----:B------:R-:W4:Y:S04]  /*95c0*/  LDL R136, [R1+0x1ec] ;  /* 0x0001ec0001887983 */ /* 0x000f280000100800 */
[----:B------:R-:W4:Y:S04]  /*95d0*/  LDL R151, [R1+0x1f0] ;  /* 0x0001f00001977983 */ /* 0x000f280000100800 */
[----:B------:R-:W4:Y:S04]  /*95e0*/  LDL R149, [R1+0x1f4] ;  /* 0x0001f40001957983 */ /* 0x000f280000100800 */
[----:B------:R-:W4:Y:S04]  /*95f0*/  LDL R147, [R1+0x1f8] ;  /* 0x0001f80001937983 */ /* 0x000f280000100800 */
[----:B------:R-:W4:Y:S01]  /*9600*/  LDL R145, [R1+0x1fc] ;  /* 0x0001fc0001917983 */ /* 0x000f220000100800 */
[----:B------:R-:W-:-:S01]  /*9610*/  FADD R137, R138, R137 ;  /* 0x000000898a897221 */ /* 0x000fc20000000000 */
[----:B------:R-:W-:Y:S01]  /*9620*/  FADD R133, R135, R133 ;  /* 0x0000008587857221 */ /* 0x000fe20000000000 */
[----:B------:R-:W-:-:S01]  /*9630*/  FADD R3, R131, R3 ;  /* 0x0000000383037221 */ /* 0x000fc20000000000 */
[----:B--2---:R-:W-:-:S02]  /*9640*/  FADD R122, R121, R122 ;  /* 0x0000007a797a7221 */ /* 0x004fc40000000000 */
[----:B------:R-:W2:Y:S01]  /*9650*/  LDL.LU R121, [R1+0x4f8] ;  /* 0x0004f80001797983 */ /* 0x000ea20000300800 */
[----:B---3--:R-:W-:-:S03]  /*9660*/  FADD R124, R123, R124 ;  /* 0x0000007c7b7c7221 */ /* 0x008fc60000000000 */
[----:B------:R0:W-:Y:S01]  /*9670*/  STL [R1+0x204], R122 ;  /* 0x0002047a01007387 */ /* 0x0001e20000100800 */
[----:B----4-:R-:W-:-:S01]  /*9680*/  FADD R126, R125, R126 ;  /* 0x0000007e7d7e7221 */ /* 0x010fc20000000000 */
[----:B------:R-:W-:Y:S02]  /*9690*/  FADD R128, R127, R128 ;  /* 0x000000807f807221 */ /* 0x000fe40000000000 */
[----:B0-----:R-:W3:Y:S04]  /*96a0*/  LDL.LU R122, [R1+0x4f4] ;  /* 0x0004f400017a7983 */ /* 0x001ee80000300800 */
[----:B------:R-:W4:Y:S04]  /*96b0*/  LDL.LU R123, [R1+0x4f0] ;  /* 0x0004f000017b7983 */ /* 0x000f280000300800 */
[----:B------:R0:W-:Y:S01]  /*96c0*/  STL [R1+0x208], R124 ;  /* 0x0002087c01007387 */ /* 0x0001e20000100800 */
[----:B------:R-:W-:-:S01]  /*96d0*/  FADD R150, R129, R150 ;  /* 0x0000009681967221 */ /* 0x000fc20000000000 */
[----:B------:R-:W-:Y:S01]  /*96e0*/  FADD R146, R148, R146 ;  /* 0x0000009294927221 */ /* 0x000fe20000000000 */
[----:B------:R-:W-:-:S01]  /*96f0*/  FADD R143, R144, R143 ;  /* 0x0000008f908f7221 */ /* 0x000fc20000000000 */
[----:B------:R-:W-:Y:S01]  /*9700*/  FADD R141, R142, R141 ;  /* 0x0000008d8e8d7221 */ /* 0x000fe20000000000 */
[----:B0-----:R-:W4:Y:S04]  /*9710*/  LDL.LU R124, [R1+0x4ec] ;  /* 0x0004ec00017c7983 */ /* 0x001f280000300800 */
[----:B------:R-:W4:Y:S04]  /*9720*/  LDL.LU R125, [R1+0x4e8] ;  /* 0x0004e800017d7983 */ /* 0x000f280000300800 */
[----:B------:R0:W-:Y:S01]  /*9730*/  STL [R1+0x20c], R126 ;  /* 0x00020c7e01007387 */ /* 0x0001e20000100800 */
[----:B------:R-:W-:-:S01]  /*9740*/  FADD R2, R140, R2 ;  /* 0x000000028c027221 */ /* 0x000fc20000000000 */
[----:B------:R-:W-:-:S02]  /*9750*/  FADD R0, R139, R0 ;  /* 0x000000008b007221 */ /* 0x000fc40000000000 */
[----:B0-----:R-:W4:Y:S04]  /*9760*/  LDL.LU R126, [R1+0x4e4] ;  /* 0x0004e400017e7983 */ /* 0x001f280000300800 */
[----:B------:R-:W4:Y:S04]  /*9770*/  LDL.LU R127, [R1+0x4e0] ;  /* 0x0004e000017f7983 */ /* 0x000f280000300800 */
[----:B------:R0:W-:Y:S04]  /*9780*/  STL [R1+0x210], R128 ;  /* 0x0002108001007387 */ /* 0x0001e80000100800 */
[----:B0-----:R-:W4:Y:S04]  /*9790*/  LDL.LU R128, [R1+0x4dc] ;  /* 0x0004dc0001807983 */ /* 0x001f280000300800 */
[----:B------:R-:W4:Y:S04]  /*97a0*/  LDL.LU R129, [R1+0x4d8] ;  /* 0x0004d80001817983 */ /* 0x000f280000300800 */
[----:B------:R-:W-:Y:S04]  /*97b0*/  STL [R1+0x214], R150 ;  /* 0x0002149601007387 */ /* 0x000fe80000100800 */
[----:B------:R-:W-:Y:S04]  /*97c0*/  STL [R1+0x218], R146 ;  /* 0x0002189201007387 */ /* 0x000fe80000100800 */
[----:B------:R-:W-:Y:S04]  /*97d0*/  STL [R1+0x21c], R143 ;  /* 0x00021c8f01007387 */ /* 0x000fe80000100800 */
[----:B------:R-:W-:Y:S04]  /*97e0*/  STL [R1+0x220], R141 ;  /* 0x0002208d01007387 */ /* 0x000fe80000100800 */
[----:B------:R-:W-:Y:S04]  /*97f0*/  STL [R1+0x224], R2 ;  /* 0x0002240201007387 */ /* 0x000fe80000100800 */
[----:B------:R-:W-:Y:S04]  /*9800*/  STL [R1+0x228], R0 ;  /* 0x0002280001007387 */ /* 0x000fe80000100800 */
[----:B------:R-:W2:Y:S04]  /*9810*/  LDL.LU R131, [R1+0x238] ;  /* 0x0002380001837983 */ /* 0x000ea80000300800 */
[----:B------:R-:W-:Y:S04]  /*9820*/  STL [R1+0x22c], R137 ;  /* 0x00022c8901007387 */ /* 0x000fe80000100800 */
[----:B------:R0:W-:Y:S04]  /*9830*/  STL [R1+0x230], R133 ;  /* 0x0002308501007387 */ /* 0x0001e80000100800 */
[----:B0-----:R-:W3:Y:S04]  /*9840*/  LDL.LU R133, [R1+0x23c] ;  /* 0x00023c0001857983 */ /* 0x001ee80000300800 */
[----:B------:R-:W4:Y:S04]  /*9850*/  LDL.LU R135, [R1+0x240] ;  /* 0x0002400001877983 */ /* 0x000f280000300800 */
[----:B------:R0:W-:Y:S04]  /*9860*/  STL [R1+0x234], R3 ;  /* 0x0002340301007387 */ /* 0x0001e80000100800 */
        /* <DEDUP_REMOVED lines=11> */
[----:B0-----:R-:W4:Y:S04]  /*9920*/  LDL.LU R3, [R1+0x270] ;  /* 0x0002700001037983 */ /* 0x001f280000300800 */
[----:B------:R-:W4:Y:S04]  /*9930*/  LDL.LU R2, [R1+0x274] ;  /* 0x0002740001027983 */ /* 0x000f280000300800 */
[----:B------:R-:W4:Y:S01]  /*9940*/  LDL.LU R0, [R1+0x278] ;  /* 0x0002780001007983 */ /* 0x000f220000300800 */
[----:B--2---:R-:W-:-:S03]  /*9950*/  FADD R131, R130, R131 ;  /* 0x0000008382837221 */ /* 0x004fc60000000000 */
[----:B------:R-:W2:Y:S04]  /*9960*/  LDL.LU R130, [R1+0x4d4] ;  /* 0x0004d40001827983 */ /* 0x000ea80000300800 */
[----:B------:R0:W-:Y:S04]  /*9970*/  STL [R1+0x238], R131 ;  /* 0x0002388301007387 */ /* 0x0001e80000100800 */
[----:B0-----:R-:W2:Y:S01]  /*9980*/  LDL.LU R131, [R1+0x4d0] ;  /* 0x0004d00001837983 */ /* 0x001ea20000300800 */
[----:B---3--:R-:W-:-:S03]  /*9990*/  FADD R133, R132, R133 ;  /* 0x0000008584857221 */ /* 0x008fc60000000000 */
[----:B------:R-:W3:Y:S01]  /*99a0*/  LDL.LU R132, [R1+0x4cc] ;  /* 0x0004cc0001847983 */ /* 0x000ee20000300800 */
[----:B----4-:R-:W-:-:S03]  /*99b0*/  FADD R135, R134, R135 ;  /* 0x0000008786877221 */ /* 0x010fc60000000000 */
[----:B------:R0:W-:Y:S01]  /*99c0*/  STL [R1+0x23c], R133 ;  /* 0x00023c8501007387 */ /* 0x0001e20000100800 */
[----:B------:R-:W-:-:S03]  /*99d0*/  FADD R137, R136, R137 ;  /* 0x0000008988897221 */ /* 0x000fc60000000000 */
[----:B0-----:R-:W4:Y:S01]  /*99e0*/  LDL.LU R133, [R1+0x4c8] ;  /* 0x0004c80001857983 */ /* 0x001f220000300800 */
[----:B------:R-:W-:-:S03]  /*99f0*/  FADD R150, R151, R150 ;  /* 0x0000009697967221 */ /* 0x000fc60000000000 */
[----:B------:R-:W4:Y:S01]  /*9a00*/  LDL.LU R134, [R1+0x4c4] ;  /* 0x0004c40001867983 */ /* 0x000f220000300800 */
[----:B------:R-:W-:-:S03]  /*9a10*/  FADD R148, R149, R148 ;  /* 0x0000009495947221 */ /* 0x000fc60000000000 */
[----:B------:R0:W-:Y:S01]  /*9a20*/  STL [R1+0x240], R135 ;  /* 0x0002408701007387 */ /* 0x0001e20000100800 */
[----:B------:R-:W-:-:S01]  /*9a30*/  FADD R146, R147, R146 ;  /* 0x0000009293927221 */ /* 0x000fc20000000000 */
[----:B------:R-:W-:Y:S02]  /*9a40*/  FADD R144, R145, R144 ;  /* 0x0000009091907221 */ /* 0x000fe40000000000 */
[----:B0-----:R-:W4:Y:S01]  /*9a50*/  LDL.LU R135, [R1+0x4c0] ;  /* 0x0004c00001877983 */ /* 0x001f220000300800 */
[----:B------:R-:W-:-:S03]  /*9a60*/  FADD R143, R24, R143 ;  /* 0x0000008f188f7221 */ /* 0x000fc60000000000 */
[----:B------:R-:W4:Y:S01]  /*9a70*/  LDL.LU R136, [R1+0x4bc] ;  /* 0x0004bc0001887983 */ /* 0x000f220000300800 */
[----:B------:R-:W-:-:S03]  /*9a80*/  FADD R142, R25, R142 ;  /* 0x0000008e198e7221 */ /* 0x000fc60000000000 */
[----:B------:R0:W-:Y:S01]  /*9a90*/  STL [R1+0x244], R137 ;  /* 0x0002448901007387 */ /* 0x0001e20000100800 */
[----:B------:R-:W-:-:S01]  /*9aa0*/  FADD R141, R26, R141 ;  /* 0x0000008d1a8d7221 */ /* 0x000fc20000000000 */
[----:B------:R-:W-:Y:S01]  /*9ab0*/  FADD R140, R27, R140 ;  /* 0x0000008c1b8c7221 */ /* 0x000fe20000000000 */
[----:B------:R-:W-:-:S01]  /*9ac0*/  FADD R139, R28, R139 ;  /* 0x0000008b1c8b7221 */ /* 0x000fc20000000000 */
[----:B0-----:R-:W4:Y:S04]  /*9ad0*/  LDL.LU R137, [R1+0x4b8] ;  /* 0x0004b80001897983 */ /* 0x001f280000300800 */
[----:B------:R0:W-:Y:S01]  /*9ae0*/  STL [R1+0x248], R150 ;  /* 0x0002489601007387 */ /* 0x0001e20000100800 */
[----:B------:R-:W-:-:S03]  /*9af0*/  FADD R138, R29, R138 ;  /* 0x0000008a1d8a7221 */ /* 0x000fc60000000000 */
[----:B------:R1:W-:Y:S04]  /*9b00*/  STL [R1+0x24c], R148 ;  /* 0x00024c9401007387 */ /* 0x0003e80000100800 */
        /* <DEDUP_REMOVED lines=9> */
[----:B------:R1:W-:Y:S04]  /*9ba0*/  STL [R1+0x268], R139 ;  /* 0x0002688b01007387 */ /* 0x0003e80000100800 */
[----:B------:R1:W-:Y:S04]  /*9bb0*/  STL [R1+0x26c], R138 ;  /* 0x00026c8a01007387 */ /* 0x0003e80000100800 */
[----:B------:R-:W2:Y:S04]  /*9bc0*/  LDL.LU R151, [R1+0x27c] ;  /* 0x00027c0001977983 */ /* 0x000ea80000300800 */
[----:B------:R1:W-:Y:S04]  /*9bd0*/  STL [R1+0x270], R3 ;  /* 0x0002700301007387 */ /* 0x0003e80000100800 */
[----:B0-----:R-:W3:Y:S04]  /*9be0*/  LDL.LU R150, [R1+0x280] ;  /* 0x0002800001967983 */ /* 0x001ee80000300800 */
[----:B------:R0:W-:Y:S04]  /*9bf0*/  STL [R1+0x274], R2 ;  /* 0x0002740201007387 */ /* 0x0001e80000100800 */
[----:B------:R-:W4:Y:S04]  /*9c00*/  LDL.LU R149, [R1+0x284] ;  /* 0x0002840001957983 */ /* 0x000f280000300800 */
[----:B------:R0:W-:Y:S04]  /*9c10*/  STL [R1+0x278], R0 ;  /* 0x0002780001007387 */ /* 0x0001e80000100800 */
[----:B-1----:R-:W4:Y:S04]  /*9c20*/  LDL.LU R148, [R1+0x288] ;  /* 0x0002880001947983 */ /* 0x002f280000300800 */
        /* <DEDUP_REMOVED lines=12> */
[----:B------:R-:W4:Y:S01]  /*9cf0*/  LDL.LU R0, [R1+0x2bc] ;  /* 0x0002bc0001007983 */ /* 0x000f220000300800 */
[----:B--2---:R-:W-:-:S01]  /*9d00*/  FADD R151, R33, R151 ;  /* 0x0000009721977221 */ /* 0x004fc20000000000 */
[----:B---3--:R-:W-:-:S04]  /*9d10*/  FADD R150, R34, R150 ;  /* 0x0000009622967221 */ /* 0x008fc80000000000 */
[----:B------:R0:W-:Y:S01]  /*9d20*/  STL [R1+0x27c], R151 ;  /* 0x00027c9701007387 */ /* 0x0001e20000100800 */
[----:B----4-:R-:W-:-:S03]  /*9d30*/  FADD R149, R35, R149 ;  /* 0x0000009523957221 */ /* 0x010fc60000000000 */
[----:B------:R1:W-:Y:S01]  /*9d40*/  STL [R1+0x280], R150 ;  /* 0x0002809601007387 */ /* 0x0003e20000100800 */
[----:B------:R-:W-:-:S03]  /*9d50*/  FADD R148, R36, R148 ;  /* 0x0000009424947221 */ /* 0x000fc60000000000 */
        /* <DEDUP_REMOVED lines=24> */
[----:B0-----:R-:W4:Y:S01]  /*9ee0*/  LDL.LU R151, [R1+0x2c0] ;  /* 0x0002c00001977983 */ /* 0x001f220000300800 */
[----:B------:R-:W-:-:S03]  /*9ef0*/  FADD R0, R49, R0 ;  /* 0x0000000031007221 */ /* 0x000fc60000000000 */
[----:B------:R0:W-:Y:S04]  /*9f00*/  STL [R1+0x2b4], R3 ;  /* 0x0002b40301007387 */ /* 0x0001e80000100800 */
[----:B-1----:R-:W4:Y:S04]  /*9f10*/  LDL.LU R150, [R1+0x2c4] ;  /* 0x0002c40001967983 */ /* 0x002f280000300800 */
[----:B------:R1:W-:Y:S04]  /*9f20*/  STL [R1+0x2b8], R2 ;  /* 0x0002b80201007387 */ /* 0x0003e80000100800 */
[----:B--2---:R-:W2:Y:S04]  /*9f30*/  LDL.LU R149, [R1+0x2c8] ;  /* 0x0002c80001957983 */ /* 0x004ea80000300800 */
[----:B------:R1:W-:Y:S04]  /*9f40*/  STL [R1+0x2bc], R0 ;  /* 0x0002bc0001007387 */ /* 0x0003e80000100800 */
[----:B---3--:R-:W3:Y:S04]  /*9f50*/  LDL.LU R148, [R1+0x2cc] ;  /* 0x0002cc0001947983 */ /* 0x008ee80000300800 */
[----:B----4-:R-:W4:Y:S04]  /*9f60*/  LDL.LU R147, [R1+0x2d0] ;  /* 0x0002d00001937983 */ /* 0x010f280000300800 */
        /* <DEDUP_REMOVED lines=10> */
[----:B-1----:R-:W4:Y:S04]  /*a010*/  LDL.LU R2, [R1+0x2fc] ;  /* 0x0002fc0001027983 */ /* 0x002f280000300800 */
[----:B------:R-:W4:Y:S01]  /*a020*/  LDL.LU R0, [R1+0x300] ;  /* 0x0003000001007983 */ /* 0x000f220000300800 */
[----:B------:R-:W-:-:S01]  /*a030*/  FADD R151, R50, R151 ;  /* 0x0000009732977221 */ /* 0x000fc20000000000 */
[----:B------:R-:W-:-:S04]  /*a040*/  FADD R150, R51, R150 ;  /* 0x0000009633967221 */ /* 0x000fc80000000000 */
[----:B------:R0:W-:Y:S01]  /*a050*/  STL [R1+0x2c0], R151 ;  /* 0x0002c09701007387 */ /* 0x0001e20000100800 */
[----:B--2---:R-:W-:-:S03]  /*a060*/  FADD R149, R52, R149 ;  /* 0x0000009534957221 */ /* 0x004fc60000000000 */
[----:B------:R1:W-:Y:S01]  /*a070*/  STL [R1+0x2c4], R150 ;  /* 0x0002c49601007387 */ /* 0x0003e20000100800 */
[----:B---3--:R-:W-:-:S03]  /*a080*/  FADD R148, R53, R148 ;  /* 0x0000009435947221 */ /* 0x008fc60000000000 */
        /* <DEDUP_REMOVED lines=200> */
[----:B------:R-:W-:Y:S01]  /*ad10*/  STL [R1+0x3d0], R151 ;  /* 0x0003d09701007387 */ /* 0x000fe20000100800 */
[----:B--2---:R-:W-:-:S03]  /*ad20*/  FADD R149, R120, R149 ;  /* 0x0000009578957221 */ /* 0x004fc60000000000 */
[----:B------:R-:W-:Y:S01]  /*ad30*/  STL [R1+0x3d4], R150 ;  /* 0x0003d49601007387 */ /* 0x000fe20000100800 */
[----:B---3--:R-:W-:-:S03]  /*ad40*/  FADD R148, R121, R148 ;  /* 0x0000009479947221 */ /* 0x008fc60000000000 */
[----:B------:R-:W-:Y:S01]  /*ad50*/  STL [R1+0x3d8], R149 ;  /* 0x0003d89501007387 */ /* 0x000fe20000100800 */
[----:B----4-:R-:W-:-:S03]  /*ad60*/  FADD R147, R122, R147 ;  /* 0x000000937a937221 */ /* 0x010fc60000000000 */
[----:B------:R-:W-:Y:S01]  /*ad70*/  STL [R1+0x3dc], R148 ;  /* 0x0003dc9401007387 */ /* 0x000fe20000100800 */
[----:B------:R-:W-:-:S03]  /*ad80*/  FADD R146, R123, R146 ;  /* 0x000000927b927221 */ /* 0x000fc60000000000 */
        /* <DEDUP_REMOVED lines=18> */
[----:B------:R0:W-:Y:S04]  /*aeb0*/  STL [R1+0x404], R138 ;  /* 0x0004048a01007387 */ /* 0x0001e80000100800 */
[----:B0-----:R-:W2:Y:S04]  /*aec0*/  LDL.LU R138, [R1+0x414] ;  /* 0x00041400018a7983 */ /* 0x001ea80000300800 */
[----:B------:R-:W-:Y:S04]  /*aed0*/  STL [R1+0x408], R3 ;  /* 0x0004080301007387 */ /* 0x000fe80000100800 */
[----:B------:R-:W3:Y:S01]  /*aee0*/  LDL.LU R139, [R1+0x418] ;  /* 0x00041800018b7983 */ /* 0x000ee20000300800 */
[----:B------:R-:W-:-:S01]  /*aef0*/  FADD R2, R133, R2 ;  /* 0x0000000285027221 */ /* 0x000fc20000000000 */
[----:B------:R-:W-:-:S04]  /*af00*/  FADD R0, R134, R0 ;  /* 0x0000000086007221 */ /* 0x000fc80000000000 */
[----:B------:R0:W-:Y:S04]  /*af10*/  STL [R1+0x40c], R2 ;  /* 0x00040c0201007387 */ /* 0x0001e80000100800 */
        /* <DEDUP_REMOVED lines=16> */
[----:B--2---:R-:W-:-:S05]  /*b020*/  FADD R138, R135, R138 ;  /* 0x0000008a878a7221 */ /* 0x004fca0000000000 */
[----:B------:R0:W-:Y:S01]  /*b030*/  STL [R1+0x414], R138 ;  /* 0x0004148a01007387 */ /* 0x0001e20000100800 */
[----:B---3--:R-:W-:-:S03]  /*b040*/  FADD R139, R136, R139 ;  /* 0x0000008b888b7221 */ /* 0x008fc60000000000 */
[----:B0-----:R-:W2:Y:S04]  /*b050*/  LDL.LU R138, [R1+0x4b4] ;  /* 0x0004b400018a7983 */ /* 0x001ea80000300800 */
[----:B------:R0:W-:Y:S04]  /*b060*/  STL [R1+0x418], R139 ;  /* 0x0004188b01007387 */ /* 0x0001e80000100800 */
[----:B0-----:R-:W3:Y:S01]  /*b070*/  LDL.LU R139, [R1+0x4b0] ;  /* 0x0004b000018b7983 */ /* 0x001ee20000300800 */
[----:B----4-:R-:W-:-:S05]  /*b080*/  FADD R140, R137, R140 ;  /* 0x0000008c898c7221 */ /* 0x010fca0000000000 */
[----:B------:R0:W-:Y:S04]  /*b090*/  STL [R1+0x41c], R140 ;  /* 0x00041c8c01007387 */ /* 0x0001e80000100800 */
[----:B0-----:R-:W4:Y:S01]  /*b0a0*/  LDL.LU R140, [R1+0x4ac] ;  /* 0x0004ac00018c7983 */ /* 0x001f220000300800 */
        /* <DEDUP_REMOVED lines=35> */
[----:B0-----:R0:W5:Y:S01]  /*b2e0*/  LDL.LU R2, [R1+0x47c] ;  /* 0x00047c0001027983 */ /* 0x0011620000300800 */
[----:B------:R-:W-:Y:S01]  /*b2f0*/  UMOV UR6, URZ ;  /* 0x0000003f00067c82 */ /* 0x000fe20008000000 */
[----:B--2---:R-:W-:-:S05]  /*b300*/  FADD R0, R150, R0 ;  /* 0x0000000096007221 */ /* 0x004fca0000000000 */
[----:B------:R1:W-:Y:S01]  /*b310*/  STL [R1+0x450], R0 ;  /* 0x0004500001007387 */ /* 0x0003e20000100800 */
[----:B---3--:R-:W-:-:S03]  /*b320*/  FADD R3, R3, R151 ;  /* 0x0000009703037221 */ /* 0x008fc60000000000 */
[----:B-1----:R0:W5:Y:S04]  /*b330*/  LDL.LU R0, [R1+0x478] ;  /* 0x0004780001007983 */ /* 0x0021680000300800 */
[----:B------:R0:W-:Y:S02]  /*b340*/  STL [R1+0x454], R3 ;  /* 0x0004540301007387 */ /* 0x0001e40000100800 */
.L_x_29:
[----:B------:R-:W-:Y:S05]  /*b350*/  @!P1 BRA `(.L_x_30) ;  /* 0x0000000000049947 */ /* 0x000fea0003800000 */
[----:B------:R-:W-:Y:S01]  /*b360*/  BPT.TRAP 0x1 ;  /* 0x000000040000795c */ /* 0x000fe20000300000 */
.L_x_30:
[----:B0-----:R-:W4:Y:S04]  /*b370*/  LDL R3, [R1+0x458] ;  /* 0x0004580001037983 */ /* 0x001f280000100800 */
[----:B-----5:R0:W-:Y:S04]  /*b380*/  STL [R1+0x478], R0 ;  /* 0x0004780001007387 */ /* 0x0201e80000100800 */
[----:B0-----:R-:W2:Y:S01]  /*b390*/  LDL R0, [R1+0x45c] ;  /* 0x00045c0001007983 */ /* 0x001ea20000100800 */
[----:B----4-:R-:W-:Y:S01]  /*b3a0*/  ISETP.NE.AND P0, PT, R3, RZ, PT ;  /* 0x000000ff0300720c */ /* 0x010fe20003f05270 */
[----:B------:R-:W-:-:S12]  /*b3b0*/  IMAD.U32 R3, RZ, RZ, UR25 ;  /* 0x00000019ff037e24 */ /* 0x000fd8000f8e00ff */
[----:B------:R-:W-:-:S05]  /*b3c0*/  @P0 LEA R3, R3, UR11, 0x3 ;  /* 0x0000000b03030c11 */ /* 0x000fca000f8e18ff */
[----:B------:R-:W-:-:S05]  /*b3d0*/  @P0 VIADD R3, R3, 0x70 ;  /* 0x0000007003030836 */ /* 0x000fca0000000000 */
[----:B--2---:R-:W-:Y:S02]  /*b3e0*/  @P0 PRMT R3, R0, 0x654, R3 ;  /* 0x0000065400030816 */ /* 0x004fe40000000003 */
[----:B------:R0:W5:Y:S01]  /*b3f0*/  LDL.LU R0, [R1+0x478] ;  /* 0x0004780001007983 */ /* 0x0001620000300800 */
[----:B------:R-:W-:Y:S01]  /*b400*/  UISETP.GT.U32.AND UP0, UPT, UR13, 0x1, UPT ;  /* 0x000000010d00788c */ /* 0x000fe2000bf04070 */
[----:B------:R0:W-:Y:S05]  /*b410*/  @P0 SYNCS.ARRIVE.TRANS64.RED.A1T0 RZ, [R3+URZ], RZ ;  /* 0x000000ff03ff09a7 */ /* 0x0001ea000810043f */
[----:B------:R-:W-:-:S13]  /*b420*/  PLOP3.LUT P0, PT, PT, PT, UP0, 0x80, 0x0 ;  /* 0x000000000000781c */ /* 0x000fda0003f0f008 */
[----:B0-----:R-:W-:Y:S05]  /*b430*/  @P0 BRA `(.L_x_31) ;  /* 0x0000000000040947 */ /* 0x001fea0003800000 */
[----:B------:R-:W-:Y:S01]  /*b440*/  BPT.TRAP 0x1 ;  /* 0x000000040000795c */ /* 0x000fe20000300000 */
.L_x_31:
[----:B------:R-:W-:Y:S01]  /*b450*/  UIADD3 UR14, UR14, 0x1, URZ ;  /* 0x000000010e0e7890 */ /* 0x000fe2000fffe03f */
[C---:B------:R-:W-:Y:S01]  /*b460*/  ISETP.GT.AND P0, PT, R2.reuse, 0x1, PT ;  /* 0x000000010200780c */ /* 0x040fe20003f04270 */
[----:B------:R-:W-:Y:S01]  /*b470*/  UIADD3 UR25, UR25, 0x1, URZ ;  /* 0x0000000119197890 */ /* 0x000fe2000fffe03f */
[----:B------:R-:W-:Y:S01]  /*b480*/  VIADD R2, R2, 0xffffffff ;  /* 0xffffffff02027836 */ /* 0x000fe20000000000 */
[----:B------:R-:W-:Y:S02]  /*b490*/  UISETP.NE.AND UP0, UPT, UR14, 0xe, UPT ;  /* 0x0000000e0e00788c */ /* 0x000fe4000bf05270 */
[----:B------:R-:W-:Y:S02]  /*b4a0*/  UISETP.NE.AND UP1, UPT, UR25, 0xe, UPT ;  /* 0x0000000e1900788c */ /* 0x000fe4000bf25270 */
[----:B------:R-:W-:Y:S02]  /*b4b0*/  USEL UR8, URZ, 0x1, UP0 ;  /* 0x000000013f087887 */ /* 0x000fe40008000000 */
[----:B------:R-:W-:-:S02]  /*b4c0*/  USEL UR14, UR14, URZ, UP0 ;  /* 0x0000003f0e0e7287 */ /* 0x000fc40008000000 */
[----:B------:R-:W-:Y:S02]  /*b4d0*/  USEL UR25, UR25, URZ, UP1 ;  /* 0x0000003f19197287 */ /* 0x000fe40008800000 */
[----:B-----5:R-:W-:Y:S01]  /*b4e0*/  LOP3.LUT R0, R0, UR8, RZ, 0x3c, !PT ;  /* 0x0000000800007c12 */ /* 0x020fe2000f8e3cff */
[----:B------:R-:W-:Y:S01]  /*b4f0*/  UMOV UR8, 0x1 ;  /* 0x0000000100087882 */ /* 0x000fe20000000000 */
[----:B------:R-:W-:Y:S08]  /*b500*/  @P0 BRA `(.L_x_32) ;  /* 0xffffffb000600947 */ /* 0x000ff0000383ffff */
.L_x_24:
[----:B------:R-:W-:-:S04]  /*b510*/  UISETP.NE.AND UP0, UPT, UR6, URZ, UPT ;  /* 0x0000003f0600728c */ /* 0x000fc8000bf05270 */
[----:B------:R-:W-:-:S06]  /*b520*/  USEL UR6, URZ, 0x1, !UP0 ;  /* 0x000000013f067887 */ /* 0x000fcc000c000000 */
[----:B------:R-:W-:-:S13]  /*b530*/  ISETP.NE.AND P0, PT, RZ, UR6, PT ;  /* 0x00000006ff007c0c */ /* 0x000fda000bf05270 */
[----:B------:R-:W-:Y:S05]  /*b540*/  @!P0 BRA `(.L_x_33) ;  /* 0x0000003800188947 */ /* 0x000fea0003800000 */
[----:B------:R0:W-:Y:S04]  /*b550*/  STL [R1+0x628], R43 ;  /* 0x0006282b01007387 */ /* 0x0001e80000100800 */
[----:B0-----:R-:W4:Y:S04]  /*b560*/  LDL.LU R43, [R1] ;  /* 0x00000000012b7983 */ /* 0x001f280000300800 */
[----:B------:R0:W-:Y:S04]  /*b570*/  STL [R1+0x624], R44 ;  /* 0x0006242c01007387 */ /* 0x0001e80000100800 */
[----:B0-----:R-:W5:Y:S04]  /*b580*/  LDL.LU R44, [R1+0x4] ;  /* 0x00000400012c7983 */ /* 0x001f680000300800 */
[----:B------:R0:W-:Y:S04]  /*b590*/  STL [R1+0x620], R45 ;  /* 0x0006202d01007387 */ /* 0x0001e80000100800 */
[----:B0-----:R-:W2:Y:S04]  /*b5a0*/  LDL.LU R45, [R1+0x8] ;  /* 0x00000800012d7983 */ /* 0x001ea80000300800 */
[----:B------:R0:W-:Y:S04]  /*b5b0*/  STL [R1+0x61c], R46 ;  /* 0x00061c2e01007387 */ /* 0x0001e80000100800 */
[----:B0-----:R-:W3:Y:S04]  /*b5c0*/  LDL.LU R46, [R1+0xc] ;  /* 0x00000c00012e7983 */ /* 0x001ee80000300800 */
        /* <DEDUP_REMOVED lines=140> */
[----:B------:R-:W3:Y:S04]  /*be90*/  LDL.LU R0, [R1+0x204] ;  /* 0x0002040001007983 */ /* 0x000ee80000300800 */
[----:B------:R-:W3:Y:S04]  /*bea0*/  LDL.LU R2, [R1+0x1b0] ;  /* 0x0001b00001027983 */ /* 0x000ee80000300800 */
[----:B------:R-:W3:Y:S04]  /*beb0*/  LDL.LU R3, [R1+0x208] ;  /* 0x0002080001037983 */ /* 0x000ee80000300800 */
        /* <DEDUP_REMOVED lines=65> */
[----:B0-----:R-:W3:Y:S01]  /*c2d0*/  LDL.LU R149, [R1+0x130] ;  /* 0x0001300001957983 */ /* 0x001ee20000300800 */
[----:B----4-:R-:W-:-:S03]  /*c2e0*/  FADD R4, R43, R4 ;  /* 0x000000042b047221 */ /* 0x010fc60000000000 */
[----:B------:R0:W-:Y:S01]  /*c2f0*/  STL [R1+0x47c], R150 ;  /* 0x00047c9601007387 */ /* 0x0001e20000100800 */
[----:B-----5:R-:W-:Y:S01]  /*c300*/  FADD R5, R44, R5 ;  /* 0x000000052c057221 */ /* 0x020fe20000000000 */
[----:B--2---:R-:W-:Y:S01]  /*c310*/  FADD R6, R45, R6 ;  /* 0x000000062d067221 */ /* 0x004fe20000000000 */
[----:B---3--:R-:W-:Y:S01]  /*c320*/  FADD R7, R46, R7 ;  /* 0x000000072e077221 */ /* 0x008fe20000000000 */
[----:B------:R-:W-:Y:S01]  /*c330*/  FADD R8, R47, R8 ;  /* 0x000000082f087221 */ /* 0x000fe20000000000 */
[----:B0-----:R-:W2:Y:S04]  /*c340*/  LDL.LU R150, [R1+0x12c] ;  /* 0x00012c0001967983 */ /* 0x001ea80000300800 */
[----:B------:R0:W-:Y:S01]  /*c350*/  STL [R1+0x478], R151 ;  /* 0x0004789701007387 */ /* 0x0001e20000100800 */
[----:B------:R-:W-:Y:S01]  /*c360*/  FADD R9, R48, R9 ;  /* 0x0000000930097221 */ /* 0x000fe20000000000 */
[----:B------:R-:W-:Y:S01]  /*c370*/  FADD R10, R49, R10 ;  /* 0x0000000a310a7221 */ /* 0x000fe20000000000 */
[----:B------:R-:W-:Y:S01]  /*c380*/  FADD R11, R50, R11 ;  /* 0x0000000b320b7221 */ /* 0x000fe20000000000 */
[----:B0-----:R-:W3:Y:S04]  /*c390*/  LDL.LU R151, [R1+0x128] ;  /* 0x0001280001977983 */ /* 0x001ee80000300800 */
[----:B------:R-:W4:Y:S04]  /*c3a0*/  LDL.LU R43, [R1+0x628] ;  /* 0x00062800012b7983 */ /* 0x000f280000300800 */
[----:B------:R-:W5:Y:S04]  /*c3b0*/  LDL.LU R44, [R1+0x624] ;  /* 0x00062400012c7983 */ /* 0x000f680000300800 */
[----:B------:R-:W4:Y:S04]  /*c3c0*/  LDL.LU R45, [R1+0x620] ;  /* 0x00062000012d7983 */ /* 0x000f280000300800 */
[----:B------:R-:W5:Y:S01]  /*c3d0*/  LDL.LU R46, [R1+0x61c] ;  /* 0x00061c00012e7983 */ /* 0x000f620000300800 */
[----:B------:R-:W-:-:S03]  /*c3e0*/  FADD R12, R51, R12 ;  /* 0x0000000c330c7221 */ /* 0x000fc60000000000 */
[----:B------:R-:W4:Y:S01]  /*c3f0*/  LDL.LU R47, [R1+0x618] ;  /* 0x00061800012f7983 */ /* 0x000f220000300800 */
[----:B------:R-:W-:-:S03]  /*c400*/  FADD R13, R52, R13 ;  /* 0x0000000d340d7221 */ /* 0x000fc60000000000 */
        /* <DEDUP_REMOVED lines=134> */
[----:B------:R-:W4:Y:S04]  /*cc70*/  LDL.LU R115, [R1+0x508] ;  /* 0x0005080001737983 */ /* 0x000f280000300800 */
[----:B------:R-:W4:Y:S01]  /*cc80*/  LDL.LU R116, [R1+0x504] ;  /* 0x0005040001747983 */ /* 0x000f220000300800 */
[----:B------:R-:W-:Y:S01]  /*cc90*/  FADD R3, R2, R3 ;  /* 0x0000000302037221 */ /* 0x000fe20000000000 */
[----:B------:R-:W-:Y:S01]  /*cca0*/  FADD R237, R120, R237 ;  /* 0x000000ed78ed7221 */ /* 0x000fe20000000000 */
[----:B------:R-:W-:Y:S01]  /*ccb0*/  FADD R236, R121, R236 ;  /* 0x000000ec79ec7221 */ /* 0x000fe20000000000 */
[----:B------:R-:W5:Y:S01]  /*ccc0*/  LDL.LU R117, [R1+0x1b4] ;  /* 0x0001b40001757983 */ /* 0x000f620000300800 */
[----:B------:R-:W-:Y:S01]  /*ccd0*/  FADD R235, R122, R235 ;  /* 0x000000eb7aeb7221 */ /* 0x000fe20000000000 */
[----:B------:R-:W-:Y:S01]  /*cce0*/  FADD R234, R123, R234 ;  /* 0x000000ea7bea7221 */ /* 0x000fe20000000000 */
[----:B------:R-:W-:Y:S01]  /*ccf0*/  FADD R233, R124, R233 ;  /* 0x000000e97ce97221 */ /* 0x000fe20000000000 */
[----:B------:R0:W-:Y:S01]  /*cd00*/  STL [R1+0x200], R118 ;  /* 0x0002007601007387 */ /* 0x0001e20000100800 */
        /* <DEDUP_REMOVED lines=11> */
[----:B0-----:R-:W4:Y:S01]  /*cdc0*/  LDL.LU R118, [R1+0x1b8] ;  /* 0x0001b80001767983 */ /* 0x001f220000300800 */
[----:B------:R-:W-:Y:S01]  /*cdd0*/  FADD R217, R140, R217 ;  /* 0x000000d98cd97221 */ /* 0x000fe20000000000 */
[----:B------:R-:W-:Y:S01]  /*cde0*/  FADD R223, R134, R223 ;  /* 0x000000df86df7221 */ /* 0x000fe20000000000 */
[----:B------:R-:W-:Y:S01]  /*cdf0*/  FADD R216, R141, R216 ;  /* 0x000000d88dd87221 */ /* 0x000fe20000000000 */
[----:B------:R0:W-:Y:S01]  /*ce00*/  STL [R1+0x208], R3 ;  /* 0x0002080301007387 */ /* 0x0001e20000100800 */
[----:B------:R-:W-:Y:S01]  /*ce10*/  FADD R222, R135, R222 ;  /* 0x000000de87de7221 */ /* 0x000fe20000000000 */
[----:B------:R-:W-:Y:S01]  /*ce20*/  FADD R215, R142, R215 ;  /* 0x000000d78ed77221 */ /* 0x000fe20000000000 */
[----:B------:R-:W-:Y:S01]  /*ce30*/  FADD R221, R136, R221 ;  /* 0x000000dd88dd7221 */ /* 0x000fe20000000000 */
[----:B-1----:R-:W4:Y:S01]  /*ce40*/  LDL.LU R0, [R1+0x210] ;  /* 0x0002100001007983 */ /* 0x002f220000300800 */
[----:B------:R-:W-:Y:S01]  /*ce50*/  FADD R214, R143, R214 ;  /* 0x000000d68fd67221 */ /* 0x000fe20000000000 */
[----:B------:R-:W-:Y:S01]  /*ce60*/  FADD R220, R137, R220 ;  /* 0x000000dc89dc7221 */ /* 0x000fe20000000000 */
[----:B------:R-:W-:Y:S01]  /*ce70*/  FADD R213, R144, R213 ;  /* 0x000000d590d57221 */ /* 0x000fe20000000000 */
[----:B------:R-:W4:Y:S01]  /*ce80*/  LDL.LU R119, [R1+0x1bc] ;  /* 0x0001bc0001777983 */ /* 0x000f220000300800 */
[----:B------:R-:W-:Y:S01]  /*ce90*/  FADD R219, R138, R219 ;  /* 0x000000db8adb7221 */ /* 0x000fe20000000000 */
[----:B------:R-:W-:Y:S01]  /*cea0*/  FADD R212, R145, R212 ;  /* 0x000000d491d47221 */ /* 0x000fe20000000000 */
[----:B------:R-:W-:Y:S01]  /*ceb0*/  FADD R218, R139, R218 ;  /* 0x000000da8bda7221 */ /* 0x000fe20000000000 */
[----:B------:R-:W4:Y:S01]  /*cec0*/  LDL.LU R2, [R1+0x214] ;  /* 0x0002140001027983 */ /* 0x000f220000300800 */
[----:B------:R-:W-:Y:S01]  /*ced0*/  FADD R211, R146, R211 ;  /* 0x000000d392d37221 */ /* 0x000fe20000000000 */
[----:B---3--:R-:W-:Y:S01]  /*cee0*/  FADD R206, R151, R206 ;  /* 0x000000ce97ce7221 */ /* 0x008fe20000000000 */
[----:B------:R-:W-:Y:S01]  /*cef0*/  FADD R210, R147, R210 ;  /* 0x000000d293d27221 */ /* 0x000fe20000000000 */
[----:B------:R-:W3:Y:S01]  /*cf00*/  LDL.LU R120, [R1+0x1c0] ;  /* 0x0001c00001787983 */ /* 0x000ee20000300800 */
[----:B--2---:R-:W-:Y:S01]  /*cf10*/  FADD R207, R150, R207 ;  /* 0x000000cf96cf7221 */ /* 0x004fe20000000000 */
[----:B------:R-:W-:-:S02]  /*cf20*/  FADD R209, R148, R209 ;  /* 0x000000d194d17221 */ /* 0x000fc40000000000 */
[----:B0-----:R-:W3:Y:S04]  /*cf30*/  LDL.LU R3, [R1+0x218] ;  /* 0x0002180001037983 */ /* 0x001ee80000300800 */
[----:B------:R-:W2:Y:S04]  /*cf40*/  LDL.LU R121, [R1+0x1c4] ;  /* 0x0001c40001797983 */ /* 0x000ea80000300800 */
        /* <DEDUP_REMOVED lines=28> */
[----:B------:R-:W2:Y:S01]  /*d110*/  LDL.LU R148, [R1+0x254] ;  /* 0x0002540001947983 */ /* 0x000ea20000300800 */
[----:B-----5:R-:W-:-:S03]  /*d120*/  FADD R149, R117, R149 ;  /* 0x0000009575957221 */ /* 0x020fc60000000000 */
[----:B------:R-:W5:Y:S04]  /*d130*/  LDL.LU R117, [R1+0x500] ;  /* 0x0005000001757983 */ /* 0x000f680000300800 */
[----:B------:R0:W-:Y:S04]  /*d140*/  STL [R1+0x20c], R149 ;  /* 0x00020c9501007387 */ /* 0x0001e80000100800 */
[----:B0-----:R-:W5:Y:S01]  /*d150*/  LDL.LU R149, [R1+0x258] ;  /* 0x0002580001957983 */ /* 0x001f620000300800 */
[----:B----4-:R-:W-:-:S03]  /*d160*/  FADD R0, R118, R0 ;  /* 0x0000000076007221 */ /* 0x010fc60000000000 */
[----:B------:R-:W4:Y:S01]  /*d170*/  LDL.LU R118, [R1+0x4fc] ;  /* 0x0004fc0001767983 */ /* 0x000f220000300800 */
[----:B------:R-:W-:-:S03]  /*d180*/  FADD R2, R119, R2 ;  /* 0x0000000277027221 */ /* 0x000fc60000000000 */
[----:B------:R0:W-:Y:S01]  /*d190*/  STL [R1+0x210], R0 ;  /* 0x0002100001007387 */ /* 0x0001e20000100800 */
[----:B---3--:R-:W-:-:S03]  /*d1a0*/  FADD R3, R120, R3 ;  /* 0x0000000378037221 */ /* 0x008fc60000000000 */
[----:B0-----:R-:W3:Y:S04]  /*d1b0*/  LDL.LU R0, [R1+0x25c] ;  /* 0x00025c0001007983 */ /* 0x001ee80000300800 */
[----:B------:R-:W4:Y:S01]  /*d1c0*/  LDL.LU R119, [R1+0x4f8] ;  /* 0x0004f80001777983 */ /* 0x000f220000300800 */
[----:B--2---:R-:W-:-:S03]  /*d1d0*/  FADD R122, R121, R122 ;  /* 0x0000007a797a7221 */ /* 0x004fc60000000000 */
[----:B------:R0:W-:Y:S01]  /*d1e0*/  STL [R1+0x214], R2 ;  /* 0x0002140201007387 */ /* 0x0001e20000100800 */
[----:B------:R-:W-:-:S03]  /*d1f0*/  FADD R124, R123, R124 ;  /* 0x0000007c7b7c7221 */ /* 0x000fc60000000000 */
[----:B0-----:R-:W2:Y:S04]  /*d200*/  LDL.LU R2, [R1+0x260] ;  /* 0x0002600001027983 */ /* 0x001ea80000300800 */
[----:B------:R-:W4:Y:S04]  /*d210*/  LDL.LU R120, [R1+0x4f4] ;  /* 0x0004f40001787983 */ /* 0x000f280000300800 */
[----:B------:R0:W-:Y:S01]  /*d220*/  STL [R1+0x218], R3 ;  /* 0x0002180301007387 */ /* 0x0001e20000100800 */
[----:B------:R-:W-:Y:S01]  /*d230*/  FADD R126, R125, R126 ;  /* 0x0000007e7d7e7221 */ /* 0x000fe20000000000 */
[----:B------:R-:W-:-:S02]  /*d240*/  FADD R128, R127, R128 ;  /* 0x000000807f807221 */ /* 0x000fc40000000000 */
[----:B0-----:R-:W4:Y:S04]  /*d250*/  LDL.LU R3, [R1+0x264] ;  /* 0x0002640001037983 */ /* 0x001f280000300800 */
[----:B------:R-:W4:Y:S04]  /*d260*/  LDL.LU R121, [R1+0x4f0] ;  /* 0x0004f00001797983 */ /* 0x000f280000300800 */
[----:B------:R0:W-:Y:S01]  /*d270*/  STL [R1+0x21c], R122 ;  /* 0x00021c7a01007387 */ /* 0x0001e20000100800 */
[----:B------:R-:W-:-:S03]  /*d280*/  FADD R130, R129, R130 ;  /* 0x0000008281827221 */ /* 0x000fc60000000000 */
        /* <DEDUP_REMOVED lines=42> */
[----:B------:R0:W-:Y:S04]  /*d530*/  STL [R1+0x248], R145 ;  /* 0x0002489101007387 */ /* 0x0001e80000100800 */
[----:B0-----:R-:W4:Y:S04]  /*d540*/  LDL.LU R145, [R1+0x27c] ;  /* 0x00027c0001917983 */ /* 0x001f280000300800 */
[----:B------:R-:W4:Y:S04]  /*d550*/  LDL.LU R139, [R1+0x4a8] ;  /* 0x0004a800018b7983 */ /* 0x000f280000300800 */
[----:B------:R0:W-:Y:S04]  /*d560*/  STL [R1+0x24c], R146 ;  /* 0x00024c9201007387 */ /* 0x0001e80000100800 */
[----:B0-----:R-:W4:Y:S04]  /*d570*/  LDL.LU R146, [R1+0x280] ;  /* 0x0002800001927983 */ /* 0x001f280000300800 */
[----:B------:R0:W-:Y:S01]  /*d580*/  STL [R1+0x250], R147 ;  /* 0x0002509301007387 */ /* 0x0001e20000100800 */
[----:B-----5:R-:W-:-:S03]  /*d590*/  FADD R149, R24, R149 ;  /* 0x0000009518957221 */ /* 0x020fc60000000000 */
[----:B0-----:R-:W5:Y:S04]  /*d5a0*/  LDL.LU R147, [R1+0x284] ;  /* 0x0002840001937983 */ /* 0x001f680000300800 */
[----:B------:R0:W-:Y:S04]  /*d5b0*/  STL [R1+0x254], R148 ;  /* 0x0002549401007387 */ /* 0x0001e80000100800 */
[----:B0-----:R-:W5:Y:S04]  /*d5c0*/  LDL.LU R148, [R1+0x288] ;  /* 0x0002880001947983 */ /* 0x001f680000300800 */
[----:B------:R0:W-:Y:S04]  /*d5d0*/  STL [R1+0x258], R149 ;  /* 0x0002589501007387 */ /* 0x0001e80000100800 */
[----:B0-----:R-:W5:Y:S04]  /*d5e0*/  LDL.LU R149, [R1+0x28c] ;  /* 0x00028c0001957983 */ /* 0x001f680000300800 */
[----:B------:R-:W5:Y:S04]  /*d5f0*/  LDL.LU R150, [R1+0x290] ;  /* 0x0002900001967983 */ /* 0x000f680000300800 */
[----:B------:R-:W5:Y:S01]  /*d600*/  LDL.LU R151, [R1+0x294] ;  /* 0x0002940001977983 */ /* 0x000f620000300800 */
[----:B---3--:R-:W-:Y:S01]  /*d610*/  FADD R0, R25, R0 ;  /* 0x0000000019007221 */ /* 0x008fe20000000000 */
[----:B--2---:R-:W-:-:S04]  /*d620*/  FADD R2, R26, R2 ;  /* 0x000000021a027221 */ /* 0x004fc80000000000 */
[----:B------:R0:W-:Y:S01]  /*d630*/  STL [R1+0x25c], R0 ;  /* 0x00025c0001007387 */ /* 0x0001e20000100800 */
[----:B----4-:R-:W-:-:S03]  /*d640*/  FADD R3, R27, R3 ;  /* 0x000000031b037221 */ /* 0x010fc60000000000 */
[----:B------:R-:W2:Y:S04]  /*d650*/  LDL.LU R27, [R1+0x2c8] ;  /* 0x0002c800011b7983 */ /* 0x000ea80000300800 */
[----:B------:R1:W-:Y:S04]  /*d660*/  STL [R1+0x260], R2 ;  /* 0x0002600201007387 */ /* 0x0003e80000100800 */
[----:B------:R-:W3:Y:S04]  /*d670*/  LDL.LU R26, [R1+0x2cc] ;  /* 0x0002cc00011a7983 */ /* 0x000ee80000300800 */
[----:B------:R-:W4:Y:S04]  /*d680*/  LDL.LU R25, [R1+0x2d0] ;  /* 0x0002d00001197983 */ /* 0x000f280000300800 */
[----:B------:R1:W-:Y:S04]  /*d690*/  STL [R1+0x264], R3 ;  /* 0x0002640301007387 */ /* 0x0003e80000100800 */
[----:B------:R-:W4:Y:S04]  /*d6a0*/  LDL.LU R24, [R1+0x2d4] ;  /* 0x0002d40001187983 */ /* 0x000f280000300800 */
[----:B0-----:R-:W4:Y:S04]  /*d6b0*/  LDL.LU R0, [R1+0x2d8] ;  /* 0x0002d80001007983 */ /* 0x001f280000300800 */
[----:B-1----:R-:W4:Y:S04]  /*d6c0*/  LDL.LU R2, [R1+0x2dc] ;  /* 0x0002dc0001027983 */ /* 0x002f280000300800 */
[----:B------:R-:W4:Y:S01]  /*d6d0*/  LDL.LU R3, [R1+0x2e0] ;  /* 0x0002e00001037983 */ /* 0x000f220000300800 */
[----:B------:R-:W-:-:S05]  /*d6e0*/  FADD R140, R28, R140 ;  /* 0x0000008c1c8c7221 */ /* 0x000fca0000000000 */
[----:B------:R0:W-:Y:S04]  /*d6f0*/  STL [R1+0x268], R140 ;  /* 0x0002688c01007387 */ /* 0x0001e80000100800 */
[----:B0-----:R-:W4:Y:S01]  /*d700*/  LDL.LU R140, [R1+0x4a4] ;  /* 0x0004a400018c7983 */ /* 0x001f220000300800 */
[----:B------:R-:W-:-:S03]  /*d710*/  FADD R141, R29, R141 ;  /* 0x0000008d1d8d7221 */ /* 0x000fc60000000000 */
[----:B------:R-:W4:Y:S04]  /*d720*/  LDL.LU R28, [R1+0x2c4] ;  /* 0x0002c400011c7983 */ /* 0x000f280000300800 */
        /* <DEDUP_REMOVED lines=20> */
[----:B------:R0:W-:Y:S01]  /*d870*/  STL [R1+0x280], R146 ;  /* 0x0002809201007387 */ /* 0x0001e20000100800 */
[----:B-----5:R-:W-:-:S03]  /*d880*/  FADD R147, R35, R147 ;  /* 0x0000009323937221 */ /* 0x020fc60000000000 */
[----:B0-----:R-:W5:Y:S04]  /*d890*/  LDL.LU R146, [R1+0x48c] ;  /* 0x00048c0001927983 */ /* 0x001f680000300800 */
[----:B------:R-:W5:Y:S04]  /*d8a0*/  LDL.LU R34, [R1+0x2ac] ;  /* 0x0002ac0001227983 */ /* 0x000f680000300800 */
[----:B------:R0:W-:Y:S01]  /*d8b0*/  STL [R1+0x284], R147 ;  /* 0x0002849301007387 */ /* 0x0001e20000100800 */
[----:B------:R-:W-:-:S03]  /*d8c0*/  FADD R148, R36, R148 ;  /* 0x0000009424947221 */ /* 0x000fc60000000000 */
[----:B0-----:R-:W5:Y:S04]  /*d8d0*/  LDL.LU R147, [R1+0x488] ;  /* 0x0004880001937983 */ /* 0x001f680000300800 */
[----:B------:R-:W5:Y:S01]  /*d8e0*/  LDL.LU R35, [R1+0x2a8] ;  /* 0x0002a80001237983 */ /* 0x000f620000300800 */
[----:B------:R-:W-:-:S03]  /*d8f0*/  FADD R149, R37, R149 ;  /* 0x0000009525957221 */ /* 0x000fc60000000000 */
[----:B------:R0:W-:Y:S01]  /*d900*/  STL [R1+0x288], R148 ;  /* 0x0002889401007387 */ /* 0x0001e20000100800 */
[----:B------:R-:W-:Y:S01]  /*d910*/  FADD R150, R38, R150 ;  /* 0x0000009626967221 */ /* 0x000fe20000000000 */
[----:B------:R-:W-:Y:S02]  /*d920*/  FADD R151, R39, R151 ;  /* 0x0000009727977221 */ /* 0x000fe40000000000 */
[----:B0-----:R-:W5:Y:S04]  /*d930*/  LDL.LU R148, [R1+0x484] ;  /* 0x0004840001947983 */ /* 0x001f680000300800 */
[----:B------:R-:W5:Y:S04]  /*d940*/  LDL.LU R36, [R1+0x2a4] ;  /* 0x0002a40001247983 */ /* 0x000f680000300800 */
[----:B------:R0:W-:Y:S04]  /*d950*/  STL [R1+0x28c], R149 ;  /* 0x00028c9501007387 */ /* 0x0001e80000100800 */
[----:B0-----:R-:W5:Y:S04]  /*d960*/  LDL.LU R149, [R1+0x480] ;  /* 0x0004800001957983 */ /* 0x001f680000300800 */
[----:B------:R-:W5:Y:S04]  /*d970*/  LDL.LU R37, [R1+0x2a0] ;  /* 0x0002a00001257983 */ /* 0x000f680000300800 */
[----:B------:R0:W-:Y:S04]  /*d980*/  STL [R1+0x290], R150 ;  /* 0x0002909601007387 */ /* 0x0001e80000100800 */
[----:B0-----:R-:W5:Y:S04]  /*d990*/  LDL.LU R150, [R1+0x47c] ;  /* 0x00047c0001967983 */ /* 0x001f680000300800 */
[----:B------:R-:W5:Y:S04]  /*d9a0*/  LDL.LU R38, [R1+0x29c] ;  /* 0x00029c0001267983 */ /* 0x000f680000300800 */
[----:B------:R0:W-:Y:S04]  /*d9b0*/  STL [R1+0x294], R151 ;  /* 0x0002949701007387 */ /* 0x0001e80000100800 */
[----:B0-----:R-:W5:Y:S04]  /*d9c0*/  LDL.LU R151, [R1+0x478] ;  /* 0x0004780001977983 */ /* 0x001f680000300800 */
[----:B------:R-:W5:Y:S01]  /*d9d0*/  LDL.LU R39, [R1+0x298] ;  /* 0x0002980001277983 */ /* 0x000f620000300800 */
[----:B--2---:R-:W-:Y:S01]  /*d9e0*/  FADD R27, R52, R27 ;  /* 0x0000001b341b7221 */ /* 0x004fe20000000000 */
[----:B---3--:R-:W-:Y:S01]  /*d9f0*/  FADD R26, R53, R26 ;  /* 0x0000001a351a7221 */ /* 0x008fe20000000000 */
[----:B----4-:R-:W-:Y:S01]  /*da00*/  FADD R25, R54, R25 ;  /* 0x0000001936197221 */ /* 0x010fe20000000000 */
[----:B------:R-:W-:Y:S01]  /*da10*/  FADD R24, R55, R24 ;  /* 0x0000001837187221 */ /* 0x000fe20000000000 */
        /* <DEDUP_REMOVED lines=9> */
[----:B-----5:R-:W-:Y:S01]  /*dab0*/  FADD R34, R45, R34 ;  /* 0x000000222d227221 */ /* 0x020fe20000000000 */
[----:B------:R-:W-:Y:S01]  /*dac0*/  FADD R35, R44, R35 ;  /* 0x000000232c237221 */ /* 0x000fe20000000000 */
[----:B------:R-:W-:Y:S01]  /*dad0*/  FADD R36, R43, R36 ;  /* 0x000000242b247221 */ /* 0x000fe20000000000 */
[----:B------:R-:W-:Y:S01]  /*dae0*/  FADD R37, R42, R37 ;  /* 0x000000252a257221 */ /* 0x000fe20000000000 */
[----:B------:R-:W-:Y:S01]  /*daf0*/  FADD R38, R41, R38 ;  /* 0x0000002629267221 */ /* 0x000fe20000000000 */
[----:B------:R-:W-:-:S05]  /*db00*/  FADD R39, R40, R39 ;  /* 0x0000002728277221 */ /* 0x000fca0000000000 */
[----:B------:R0:W-:Y:S04]  /*db10*/  STL [R1+0x298], R39 ;  /* 0x0002982701007387 */ /* 0x0001e80000100800 */
        /* <DEDUP_REMOVED lines=15> */
[----:B------:R-:W5:Y:S04]  /*dc10*/  LDL.LU R51, [R1+0x2e4] ;  /* 0x0002e40001337983 */ /* 0x000f680000300800 */
[----:B------:R5:W-:Y:S04]  /*dc20*/  STL [R1+0x2d8], R0 ;  /* 0x0002d80001007387 */ /* 0x000be80000100800 */
[----:B------:R-:W5:Y:S04]  /*dc30*/  LDL.LU R50, [R1+0x2e8] ;  /* 0x0002e80001327983 */ /* 0x000f680000300800 */
[----:B------:R5:W-:Y:S04]  /*dc40*/  STL [R1+0x2dc], R2 ;  /* 0x0002dc0201007387 */ /* 0x000be80000100800 */
[----:B------:R-:W5:Y:S04]  /*dc50*/  LDL.LU R49, [R1+0x2ec] ;  /* 0x0002ec0001317983 */ /* 0x000f680000300800 */
[----:B------:R5:W-:Y:S04]  /*dc60*/  STL [R1+0x2e0], R3 ;  /* 0x0002e00301007387 */ /* 0x000be80000100800 */
[----:B------:R-:W5:Y:S04]  /*dc70*/  LDL.LU R48, [R1+0x2f0] ;  /* 0x0002f00001307983 */ /* 0x000f680000300800 */
        /* <DEDUP_REMOVED lines=8> */
[----:B0-----:R-:W5:Y:S04]  /*dd00*/  LDL.LU R39, [R1+0x314] ;  /* 0x0003140001277983 */ /* 0x001f680000300800 */
[----:B-1----:R-:W5:Y:S04]  /*dd10*/  LDL.LU R38, [R1+0x318] ;  /* 0x0003180001267983 */ /* 0x002f680000300800 */
[----:B--2---:R-:W2:Y:S04]  /*dd20*/  LDL.LU R37, [R1+0x31c] ;  /* 0x00031c0001257983 */ /* 0x004ea80000300800 */
[----:B---3--:R-:W3:Y:S04]  /*dd30*/  LDL.LU R36, [R1+0x320] ;  /* 0x0003200001247983 */ /* 0x008ee80000300800 */
[----:B----4-:R-:W4:Y:S04]  /*dd40*/  LDL.LU R35, [R1+0x324] ;  /* 0x0003240001237983 */ /* 0x010f280000300800 */
[----:B-----5:R-:W5:Y:S04]  /*dd50*/  LDL.LU R34, [R1+0x328] ;  /* 0x0003280001227983 */ /* 0x020f680000300800 */
        /* <DEDUP_REMOVED lines=12> */
[----:B------:R-:W5:Y:S01]  /*de20*/  LDL.LU R3, [R1+0x35c] ;  /* 0x00035c0001037983 */ /* 0x000f620000300800 */
[----:B------:R-:W-:Y:S01]  /*de30*/  FADD R51, R59, R51 ;  /* 0x000000333b337221 */ /* 0x000fe20000000000 */
[----:B------:R-:W-:-:S04]  /*de40*/  FADD R50, R60, R50 ;  /* 0x000000323c327221 */ /* 0x000fc80000000000 */
        /* <DEDUP_REMOVED lines=25> */
[----:B--2---:R-:W-:-:S03]  /*dfe0*/  FADD R37, R73, R37 ;  /* 0x0000002549257221 */ /* 0x004fc60000000000 */
[----:B------:R2:W-:Y:S01]  /*dff0*/  STL [R1+0x318], R38 ;  /* 0x0003182601007387 */ /* 0x0005e20000100800 */
[----:B---3--:R-:W-:-:S03]  /*e000*/  FADD R36, R74, R36 ;  /* 0x000000244a247221 */ /* 0x008fc60000000000 */
[----:B------:R3:W-:Y:S01]  /*e010*/  STL [R1+0x31c], R37 ;  /* 0x00031c2501007387 */ /* 0x0007e20000100800 */
[----:B----4-:R-:W-:-:S03]  /*e020*/  FADD R35, R75, R35 ;  /* 0x000000234b237221 */ /* 0x010fc60000000000 */
[----:B------:R4:W-:Y:S01]  /*e030*/  STL [R1+0x320], R36 ;  /* 0x0003202401007387 */ /* 0x0009e20000100800 */
[----:B-----5:R-:W-:-:S03]  /*e040*/  FADD R34, R76, R34 ;  /* 0x000000224c227221 */ /* 0x020fc60000000000 */
        /* <DEDUP_REMOVED lines=24> */
[----:B0-----:R-:W5:Y:S01]  /*e1d0*/  LDL.LU R51, [R1+0x360] ;  /* 0x0003600001337983 */ /* 0x001f620000300800 */
[----:B------:R-:W-:-:S03]  /*e1e0*/  FADD R3, R89, R3 ;  /* 0x0000000359037221 */ /* 0x000fc60000000000 */
[----:B------:R0:W-:Y:S04]  /*e1f0*/  STL [R1+0x354], R0 ;  /* 0x0003540001007387 */ /* 0x0001e80000100800 */
[----:B-1----:R-:W5:Y:S04]  /*e200*/  LDL.LU R50, [R1+0x364] ;  /* 0x0003640001327983 */ /* 0x002f680000300800 */
        /* <DEDUP_REMOVED lines=181> */
[----:B------:R-:W-:Y:S01]  /*ed60*/  FADD R2, R150, R2 ;  /* 0x0000000296027221 */ /* 0x000fe20000000000 */
[----:B------:R-:W-:-:S05]  /*ed70*/  FADD R3, R3, R151 ;  /* 0x0000009703037221 */ /* 0x000fca0000000000 */
[----:B------:R0:W-:Y:S04]  /*ed80*/  STL [R1+0x454], R3 ;  /* 0x0004540301007387 */ /* 0x0001e80000100800 */
[----:B------:R0:W-:Y:S04]  /*ed90*/  STL [R1+0x44c], R0 ;  /* 0x00044c0001007387 */ /* 0x0001e80000100800 */
[----:B------:R0:W-:Y:S02]  /*eda0*/  STL [R1+0x450], R2 ;  /* 0x0004500201007387 */ /* 0x0001e40000100800 */
.L_x_33:
[----:B0-----:R-:W0:Y:S02]  /*edb0*/  LDC R0, c[0x0][0x28c] ;  /* 0x0000a300ff007b82 */ /* 0x001e240000000800 */
[----:B0-----:R-:W-:-:S13]  /*edc0*/  ISETP.GE.AND P0, PT, R0, 0x1, PT ;  /* 0x000000010000780c */ /* 0x001fda0003f06270 */
[----:B------:R-:W-:Y:S05]  /*edd0*/  @!P0 BRA `(.L_x_34) ;  /* 0x0000000000688947 */ /* 0x000fea0003800000 */
[----:B------:R-:W-:-:S06]  /*ede0*/  UISETP.NE.AND UP0, UPT, UR24, 0x3, UPT ;  /* 0x000000031800788c */ /* 0x000fcc000bf05270 */
[----:B------:R-:W-:-:S13]  /*edf0*/  PLOP3.LUT P0, PT, PT, PT, UP0, 0x80, 0x0 ;  /* 0x000000000000781c */ /* 0x000fda0003f0f008 */
[----:B------:R-:W-:Y:S05]  /*ee00*/  @!P0 BRA `(.L_x_35) ;  /* 0x0000000000048947 */ /* 0x000fea0003800000 */
[----:B------:R-:W-:Y:S01]  /*ee10*/  BPT.TRAP 0x1 ;  /* 0x000000040000795c */ /* 0x000fe20000300000 */
.L_x_35:
[----:B------:R-:W4:Y:S01]  /*ee20*/  LDL R0, [R1+0x458] ;  /* 0x0004580001007983 */ /* 0x000f220000100800 */
[----:B------:R-:W-:Y:S01]  /*ee30*/  BSSY B0, `(.L_x_36) ;  /* 0x0000010000007945 */ /* 0x000fe20003800000 */
[----:B----4-:R-:W-:-:S13]  /*ee40*/  ISETP.NE.AND P0, PT, R0, RZ, PT ;  /* 0x000000ff0000720c */ /* 0x010fda0003f05270 */
[----:B------:R-:W-:Y:S05]  /*ee50*/  @!P0 BRA `(.L_x_37) ;  /* 0x0000000000348947 */ /* 0x000fea0003800000 */
[----:B------:R-:W4:Y:S01]  /*ee60*/  LDL R2, [R1+0x45c] ;  /* 0x00045c0001027983 */ /* 0x000f220000100800 */
[----:B------:R-:W-:-:S04]  /*ee70*/  UISETP.LT.AND UP0, UPT, UR9, 0x1, UPT ;  /* 0x000000010900788c */ /* 0x000fc8000bf01270 */
[----:B------:R-:W-:-:S04]  /*ee80*/  USEL UR8, UR9, 0x1, UP0 ;  /* 0x0000000109087887 */ /* 0x000fc80008000000 */
[----:B------:R-:W-:-:S04]  /*ee90*/  UIADD3 UR8, UR5, UR9, -UR8 ;  /* 0x0000000905087290 */ /* 0x000fc8000fffe808 */
[----:B------:R-:W-:-:S04]  /*eea0*/  USHF.R.U32.HI UR6, URZ, 0x1, UR8 ;  /* 0x000000013f067899 */ /* 0x000fc80008011608 */
[----:B------:R-:W-:-:S04]  /*eeb0*/  UIMAD.WIDE.U32 UR6, UR6, -0x6db6db6d, URZ ;  /* 0x92492493060678a5 */ /* 0x000fc8000f8e003f */
[----:B------:R-:W-:-:S04]  /*eec0*/  USHF.R.U32.HI UR6, URZ, 0x2, UR7 ;  /* 0x000000023f067899 */ /* 0x000fc80008011607 */
[----:B------:R-:W-:-:S04]  /*eed0*/  UIMAD UR8, UR6, -0xe, UR8 ;  /* 0xfffffff2060878a4 */ /* 0x000fc8000f8e0208 */
[----:B------:R-:W-:-:S04]  /*eee0*/  ULEA UR8, UR8, UR11, 0x3 ;  /* 0x0000000b08087291 */ /* 0x000fc8000f8e183f */
[----:B------:R-:W-:-:S06]  /*eef0*/  UIADD3 UR8, UR8, 0x70, URZ ;  /* 0x0000007008087890 */ /* 0x000fcc000fffe03f */
[----:B------:R-:W-:-:S05]  /*ef00*/  IMAD.U32 R0, RZ, RZ, UR8 ;  /* 0x00000008ff007e24 */ /* 0x000fca000f8e00ff */
[----:B----4-:R-:W-:-:S04]  /*ef10*/  PRMT R0, R2, 0x654, R0 ;  /* 0x0000065402007816 */ /* 0x010fc80000000000 */
[----:B------:R0:W-:Y:S03]  /*ef20*/  SYNCS.ARRIVE.TRANS64.RED.A1T0 RZ, [R0+URZ], RZ ;  /* 0x000000ff00ff79a7 */ /* 0x0001e6000810043f */
.L_x_37:
[----:B------:R-:W-:Y:S05]  /*ef30*/  BSYNC B0 ;  /* 0x0000000000007941 */ /* 0x000fea0003800000 */
.L_x_36:
[----:B------:R-:W-:-:S06]  /*ef40*/  UISETP.GT.U32.AND UP0, UPT, UR13, 0x1, UPT ;  /* 0x000000010d00788c */ /* 0x000fcc000bf04070 */
[----:B------:R-:W-:-:S13]  /*ef50*/  PLOP3.LUT P0, PT, PT, PT, UP0, 0x80, 0x0 ;  /* 0x000000000000781c */ /* 0x000fda0003f0f008 */
[----:B------:R-:W-:Y:S05]  /*ef60*/  @P0 BRA `(.L_x_34) ;  /* 0x0000000000040947 */ /* 0x000fea0003800000 */
[----:B------:R-:W-:Y:S01]  /*ef70*/  BPT.TRAP 0x1 ;  /* 0x000000040000795c */ /* 0x000fe20000300000 */
.L_x_34:
[----:B------:R-:W4:Y:S01]  /*ef80*/  LDL.LU R26, [R1+0x46c] ;  /* 0x00046c00011a7983 */ /* 0x000f220000300800 */
[----:B------:R-:W5:Y:S01]  /*ef90*/  LDC R3, c[0x0][0x288] ;  /* 0x0000a200ff037b82 */ /* 0x000f620000000800 */
[----:B------:R-:W0:Y:S01]  /*efa0*/  S2R R25, SR_TID.X ;  /* 0x0000000000197919 */ /* 0x000e220000002100 */
[----:B------:R-:W-:Y:S02]  /*efb0*/  UIADD3 UR11, UR9, UR5, URZ ;  /* 0x00000005090b7290 */ /* 0x000fe4000fffe03f */
[----:B------:R-:W-:Y:S01]  /*efc0*/  USHF.R.S32.HI UR12, URZ, 0x1f, UR10 ;  /* 0x0000001f3f0c7899 */ /* 0x000fe2000801140a */
[----:B------:R-:W2:Y:S01]  /*efd0*/  LDL.LU R24, [R1+0x468] ;  /* 0x0004680001187983 */ /* 0x000ea20000300800 */
[----:B------:R-:W-:Y:S01]  /*efe0*/  UISETP.GT.U32.AND UP0, UPT, UR11, 0xd, UPT ;  /* 0x0000000d0b00788c */ /* 0x000fe2000bf04070 */
[----:B------:R-:W-:Y:S01]  /*eff0*/  IMAD.MOV.U32 R39, RZ, RZ, -0x1 ;  /* 0xffffffffff277424 */ /* 0x000fe200078e00ff */
[----:B------:R-:W-:Y:S01]  /*f000*/  ULDC UR6, c[0x0][0x284] ;  /* 0x0000a10000067ab9 */ /* 0x000fe20000000800 */
[----:B------:R-:W-:Y:S01]  /*f010*/  ULDC.64 UR14, c[0x0][0x5d0] ;  /* 0x00017400000e7ab9 */ /* 0x000fe20000000a00 */
[----:B------:R-:W-:-:S02]  /*f020*/  UISETP.LT.U32.AND UP0, UPT, UR9, 0xe, UP0 ;  /* 0x0000000e0900788c */ /* 0x000fc40008701070 */
[----:B------:R-:W-:Y:S02]  /*f030*/  UIMAD UR5, UR12, UR14, URZ ;  /* 0x0000000e0c0572a4 */ /* 0x000fe4000f8e023f */
[----:B------:R-:W-:Y:S02]  /*f040*/  UISETP.GE.U32.AND UP1, UPT, UR9, 0xe, UPT ;  /* 0x0000000e0900788c */ /* 0x000fe4000bf26070 */
[----:B------:R-:W-:Y:S02]  /*f050*/  UIMAD UR8, UR10, UR15, UR5 ;  /* 0x0000000f0a0872a4 */ /* 0x000fe4000f8e0205 */
[----:B------:R-:W-:-:S04]  /*f060*/  USEL UR5, URZ, 0x1, !UP0 ;  /* 0x000000013f057887 */ /* 0x000fc8000c000000 */
[----:B------:R-:W-:Y:S01]  /*f070*/  ULOP3.LUT UR4, UR4, UR5, URZ, 0x3c, !UPT ;  /* 0x0000000504047292 */ /* 0x000fe2000f8e3c3f */
[C---:B0-----:R-:W-:Y:S01]  /*f080*/  LOP3.LUT R2, R25.reuse, 0x3, RZ, 0xc0, !PT ;  /* 0x0000000319027812 */ /* 0x041fe200078ec0ff */
[----:B------:R-:W-:Y:S01]  /*f090*/  IMAD.SHL.U32 R30, R25, 0x2, RZ ;  /* 0x00000002191e7824 */ /* 0x000fe200078e00ff */
[----:B------:R-:W-:-:S03]  /*f0a0*/  SHF.R.U32.HI R32, RZ, 0x7, R25 ;  /* 0x00000007ff207819 */ /* 0x000fc60000011619 */
[----:B-----5:R-:W-:Y:S01]  /*f0b0*/  IMAD R2, R2, -0x2, R3 ;  /* 0xfffffffe02027824 */ /* 0x020fe200078e0203 */
[----:B------:R-:W-:Y:S02]  /*f0c0*/  LOP3.LUT R32, R32, 0x1, RZ, 0xc0, !PT ;  /* 0x0000000120207812 */ /* 0x000fe400078ec0ff */
[----:B------:R-:W-:-:S03]  /*f0d0*/  LOP3.LUT R30, R30, 0x6, RZ, 0xc0, !PT ;  /* 0x000000061e1e7812 */ /* 0x000fc600078ec0ff */
[----:B------:R-:W-:Y:S02]  /*f0e0*/  IMAD.SHL.U32 R33, R32, 0x40, RZ ;  /* 0x0000004020217824 */ /* 0x000fe400078e00ff */
[----:B----4-:R-:W-:-:S04]  /*f0f0*/  IMAD.WIDE R34, R26, 0x100, RZ ;  /* 0x000001001a227825 */ /* 0x010fc800078e02ff */
[----:B--2---:R-:W-:Y:S01]  /*f100*/  IMAD.SHL.U32 R0, R24, 0x100, RZ ;  /* 0x0000010018007824 */ /* 0x004fe200078e00ff */
[----:B------:R-:W-:Y:S01]  /*f110*/  PRMT R30, R30, 0x6540, R24 ;  /* 0x000065401e1e7816 */ /* 0x000fe20000000018 */
[----:B------:R-:W-:-:S03]  /*f120*/  IMAD.U32 R24, RZ, RZ, UR14 ;  /* 0x0000000eff187e24 */ /* 0x000fc6000f8e00ff */
[----:B------:R-:W-:Y:S01]  /*f130*/  ISETP.GE.AND P0, PT, R0, R3, PT ;  /* 0x000000030000720c */ /* 0x000fe20003f06270 */
[----:B------:R-:W-:Y:S01]  /*f140*/  IMAD.IADD R0, R2, 0x1, -R0 ;  /* 0x0000000102007824 */ /* 0x000fe200078e0a00 */
[----:B------:R-:W-:Y:S02]  /*f150*/  SHF.R.U32.HI R2, RZ, 0x2, R25 ;  /* 0x00000002ff027819 */ /* 0x000fe40000011619 */
[----:B------:R-:W-:Y:S02]  /*f160*/  LOP3.LUT R3, R25, 0x60, RZ, 0xc0, !PT ;  /* 0x0000006019037812 */ /* 0x000fe400078ec0ff */
[----:B------:R-:W-:Y:S02]  /*f170*/  LOP3.LUT R2, R2, 0x7, RZ, 0xc0, !PT ;  /* 0x0000000702027812 */ /* 0x000fe400078ec0ff */
[----:B------:R-:W-:Y:S02]  /*f180*/  SHF.R.U32.HI R3, RZ, 0x1, R3 ;  /* 0x00000001ff037819 */ /* 0x000fe40000011603 */
[----:B------:R-:W-:-:S02]  /*f190*/  LOP3.LUT R33, R33, 0x40, R2, 0xe2, !PT ;  /* 0x0000004021217812 */ /* 0x000fc400078ee202 */
[----:B------:R-:W-:Y:S02]  /*f1a0*/  IADD3 R2, RZ, -R3, -R2 ;  /* 0x80000003ff027210 */ /* 0x000fe40007ffe802 */
[----:B------:R-:W-:Y:S02]  /*f1b0*/  SHF.R.S32.HI R31, RZ, 0x1f, R30 ;  /* 0x0000001fff1f7819 */ /* 0x000fe4000001141e */
[----:B------:R-:W-:Y:S01]  /*f1c0*/  LOP3.LUT R33, R34, R33, R3, 0xfe, !PT ;  /* 0x0000002122217212 */ /* 0x000fe200078efe03 */
[----:B------:R-:W-:Y:S02]  /*f1d0*/  IMAD R32, R32, -0x40, R2 ;  /* 0xffffffc020207824 */ /* 0x000fe400078e0202 */
[----:B------:R-:W-:Y:S02]  /*f1e0*/  IMAD.SHL.U32 R2, R26, 0x100, RZ ;  /* 0x000001001a027824 */ /* 0x000fe400078e00ff */
[----:B------:R-:W-:-:S03]  /*f1f0*/  IMAD.WIDE.U32 R24, R24, UR10, R30 ;  /* 0x0000000a18187c25 */ /* 0x000fc6000f8e001e */
[C---:B------:R-:W-:Y:S01]  /*f200*/  IADD3 R32, -R2.reuse, UR6, R32 ;  /* 0x0000000602207c10 */ /* 0x040fe2000fffe120 */
[----:B------:R-:W-:Y:S01]  /*f210*/  VIADD R25, R25, UR8 ;  /* 0x0000000819197c36 */ /* 0x000fe20008000000 */
[----:B------:R-:W-:Y:S01]  /*f220*/  ISETP.GE.OR P0, PT, R2, UR6, P0 ;  /* 0x0000000602007c0c */ /* 0x000fe20008706670 */
[----:B------:R-:W-:-:S04]  /*f230*/  USHF.R.U32.HI UR6, URZ, 0x1, UR11 ;  /* 0x000000013f067899 */ /* 0x000fc8000801160b */
[----:B------:R-:W-:-:S04]  /*f240*/  UIMAD.WIDE.U32 UR6, UR6, -0x6db6db6d, URZ ;  /* 0x92492493060678a5 */ /* 0x000fc8000f8e003f */
[----:B------:R-:W-:-:S04]  /*f250*/  USHF.R.U32.HI UR6, URZ, 0x2, UR7 ;  /* 0x000000023f067899 */ /* 0x000fc80008011607 */
[----:B------:R-:W-:Y:S02]  /*f260*/  UIMAD UR5, UR6, -0xe, UR11 ;  /* 0xfffffff2060578a4 */ /* 0x000fe4000f8e020b */
[----:B------:R-:W-:Y:S01]  /*f270*/  @UP1 ULOP3.LUT UR4, UR4, 0x1, UR6, 0x78, !UPT ;  /* 0x0000000104041892 */ /* 0x000fe2000f8e7806 */
[----:B------:R-:W-:Y:S11]  /*f280*/  @P0 BRA `(.L_x_38) ;  /* 0x0000012400bc0947 */ /* 0x000ff60003800000 */
[----:B------:R-:W0:Y:S01]  /*f290*/  LDC.64 R26, c[0x0][0x5c8] ;  /* 0x00017200ff1a7b82 */ /* 0x000e220000000a00 */
[----:B------:R-:W-:Y:S01]  /*f2a0*/  ULDC.64 UR6, c[0x0][0x5c0] ;  /* 0x0001700000067ab9 */ /* 0x000fe20000000a00 */
[----:B------:R-:W-:Y:S01]  /*f2b0*/  BSSY B0, `(.L_x_38) ;  /* 0x000126c000007945 */ /* 0x000fe20003800000 */
[-C--:B0-----:R-:W-:Y:S01]  /*f2c0*/  IMAD R2, R35, R26.reuse, RZ ;  /* 0x0000001a23027224 */ /* 0x081fe200078e02ff */
[----:B------:R-:W-:Y:S01]  /*f2d0*/  SHF.L.U64.HI R36, R26, 0x3, R27 ;  /* 0x000000031a247819 */ /* 0x000fe2000001021b */
[----:B------:R-:W-:-:S04]  /*f2e0*/  IMAD.WIDE.U32 R24, R33, R26, R24 ;  /* 0x0000001a21187225 */ /* 0x000fc800078e0018 */
[----:B------:R-:W-:Y:S01]  /*f2f0*/  IMAD R2, R33, R27, R2 ;  /* 0x0000001b21027224 */ /* 0x000fe200078e0202 */
[C---:B------:R-:W-:Y:S01]  /*f300*/  LEA R28, P2, R26.reuse, R24, 0x7 ;  /* 0x000000181a1c7211 */ /* 0x040fe200078438ff */
[----:B------:R-:W-:Y:S02]  /*f310*/  IMAD.SHL.U32 R3, R26, 0x8, RZ ;  /* 0x000000081a037824 */ /* 0x000fe400078e00ff */
[----:B------:R-:W-:Y:S01]  /*f320*/  IMAD.IADD R25, R25, 0x1, R2 ;  /* 0x0000000119197824 */ /* 0x000fe200078e0202 */
[C---:B------:R-:W-:Y:S02]  /*f330*/  IADD3 R2, P5, R24.reuse, UR6, RZ ;  /* 0x0000000618027c10 */ /* 0x040fe4000ffbe0ff */
[----:B------:R-:W-:Y:S02]  /*f340*/  IADD3 R24, P0, P1, R24, UR6, R3 ;  /* 0x0000000618187c10 */ /* 0x000fe4000f91e003 */
[----:B------:R-:W-:Y:S02]  /*f350*/  LEA.HI.X R29, R26, R25, R27, 0x7, P2 ;  /* 0x000000191a1d7211 */ /* 0x000fe400010f3c1b */
[----:B------:R-:W-:-:S02]  /*f360*/  IADD3 R26, P2, P3, R28, UR6, R3 ;  /* 0x000000061c1a7c10 */ /* 0x000fc4000fb5e003 */
[----:B------:R-:W-:Y:S02]  /*f370*/  IADD3.X R3, R25, UR7, RZ, P5, !PT ;  /* 0x0000000719037c10 */ /* 0x000fe4000affe4ff */
[----:B------:R-:W-:Y:S02]  /*f380*/  FSETP.NEU.AND P5, PT, RZ, UR23, PT ;  /* 0x00000017ff007c0b */ /* 0x000fe4000bfad000 */
[----:B------:R-:W-:Y:S02]  /*f390*/  IADD3 R28, P6, R28, UR6, RZ ;  /* 0x000000061c1c7c10 */ /* 0x000fe4000ffde0ff */
[--C-:B------:R-:W-:Y:S02]  /*f3a0*/  IADD3.X R27, R29, UR7, R36.reuse, P2, P3 ;  /* 0x000000071d1b7c10 */ /* 0x100fe400097e6424 */
[----:B------:R-:W-:Y:S02]  /*f3b0*/  IADD3.X R25, R25, UR7, R36, P0, P1 ;  /* 0x0000000719197c10 */ /* 0x000fe400087e2424 */
[----:B------:R-:W-:-:S05]  /*f3c0*/  IADD3.X R29, R29, UR7, RZ, P6, !PT ;  /* 0x000000071d1d7c10 */ /* 0x000fca000b7fe4ff */
[----:B------:R-:W-:Y:S05]  /*f3d0*/  @!P5 BRA `(.L_x_39) ;  /* 0x000000d800fcd947 */ /* 0x000fea0003800000 */
[----:B------:R-:W-:Y:S01]  /*f3e0*/  ULDC.64 UR6, c[0x0][0x5b8] ;  /* 0x00016e0000067ab9 */ /* 0x000fe20000000a00 */
[----:B------:R-:W-:Y:S01]  /*f3f0*/  BSSY B1, `(.L_x_40) ;  /* 0x0000013000017945 */ /* 0x000fe20003800000 */
[----:B------:R-:W-:Y:S01]  /*f400*/  IMAD.U32 R36, RZ, RZ, UR6 ;  /* 0x00000006ff247e24 */ /* 0x000fe2000f8e00ff */
[----:B------:R-:W-:-:S03]  /*f410*/  UIMAD UR6, UR12, UR6, URZ ;  /* 0x000000060c0672a4 */ /* 0x000fc6000f8e023f */
[----:B------:R-:W-:Y:S01]  /*f420*/  IMAD.WIDE.U32 R30, R36, UR10, R30 ;  /* 0x0000000a241e7c25 */ /* 0x000fe2000f8e001e */
[----:B------:R-:W-:-:S03]  /*f430*/  UIMAD UR6, UR10, UR7, UR6 ;  /* 0x000000070a0672a4 */ /* 0x000fc6000f8e0206 */
[----:B------:R-:W-:Y:S01]  /*f440*/  IMAD.MOV.U32 R36, RZ, RZ, R30 ;  /* 0x000000ffff247224 */ /* 0x000fe200078e001e */
[----:B------:R-:W-:Y:S02]  /*f450*/  ULDC.64 UR10, c[0x0][0x5a8] ;  /* 0x00016a00000a7ab9 */ /* 0x000fe40000000a00 */
[----:B------:R-:W-:Y:S01]  /*f460*/  VIADD R37, R31, UR6 ;  /* 0x000000061f257c36 */ /* 0x000fe20008000000 */
[----:B------:R-:W-:Y:S02]  /*f470*/  ULDC.64 UR6, c[0x0][0x5b0] ;  /* 0x00016c0000067ab9 */ /* 0x000fe40000000a00 */
[----:B------:R-:W-:Y:S02]  /*f480*/  IMAD R38, R35, UR6, RZ ;  /* 0x0000000623267c24 */ /* 0x000fe4000f8e02ff */
[----:B------:R-:W-:-:S04]  /*f490*/  IMAD.WIDE.U32 R30, R33, UR6, R36 ;  /* 0x00000006211e7c25 */ /* 0x000fc8000f8e0024 */
[----:B------:R-:W-:Y:S01]  /*f4a0*/  IMAD R38, R33, UR7, R38 ;  /* 0x0000000721267c24 */ /* 0x000fe2000f8e0226 */
[----:B------:R-:W-:-:S04]  /*f4b0*/  IADD3 R30, P0, R30, UR10, RZ ;  /* 0x0000000a1e1e7c10 */ /* 0x000fc8000ff1e0ff */
[--C-:B------:R-:W-:Y:S02]  /*f4c0*/  IADD3.X R31, R31, UR11, R38.reuse, P0, !PT ;  /* 0x0000000b1f1f7c10 */ /* 0x100fe400087fe426 */
[----:B------:R-:W-:Y:S02]  /*f4d0*/  ISETP.GE.AND P0, PT, R32, 0x1, PT ;  /* 0x000000012000780c */ /* 0x000fe40003f06270 */
[----:B------:R-:W-:Y:S02]  /*f4e0*/  PRMT R38, RZ, 0x7610, R38 ;  /* 0x00007610ff267816 */ /* 0x000fe40000000026 */
[----:B------:R-:W-:-:S13]  /*f4f0*/  ISETP.LT.OR P1, PT, R0, 0x1, !P0 ;  /* 0x000000010000780c */ /* 0x000fda0004721670 */
[----:B------:R-:W-:Y:S05]  /*f500*/  @P1 BRA `(.L_x_41) ;  /* 0x0000000000041947 */ /* 0x000fea0003800000 */
[----:B------:R0:W5:Y:S02]  /*f510*/  LDG.E.U8 R38, desc[UR20][R30.64] ;  /* 0x000000141e267981 */ /* 0x000164000c1e1100 */
.L_x_41:
[----:B------:R-:W-:Y:S05]  /*f520*/  BSYNC B1 ;  /* 0x0000000000017941 */ /* 0x000fea0003800000 */
.L_x_40:
[----:B-----5:R-:W-:Y:S01]  /*f530*/  LOP3.LUT R38, R38, 0xff, RZ, 0xc0, !PT ;  /* 0x000000ff26267812 */ /* 0x020fe200078ec0ff */
[----:B------:R-:W-:Y:S03]  /*f540*/  BSSY B1, `(.L_x_42) ;  /* 0x000000b000017945 */ /* 0x000fe60003800000 */
[----:B------:R-:W-:-:S05]  /*f550*/  F2FP.F16.E4M3.UNPACK_B R38, R38 ;  /* 0x00000026ff26723e */ /* 0x000fca00020006ff */
[----:B------:R-:W-:-:S05]  /*f560*/  HADD2.F32 R38, -RZ, R38.H0_H0 ;  /* 0x20000026ff267230 */ /* 0x000fca0000004100 */
[----:B------:R-:W-:-:S04]  /*f570*/  FMUL R38, R38, UR23 ;  /* 0x0000001726267c20 */ /* 0x000fc80008400000 */
[----:B------:R-:W-:-:S05]  /*f580*/  FFMA R4, R4, UR22, R38 ;  /* 0x0000001604047c23 */ /* 0x000fca0008000026 */
[----:B------:R-:W-:-:S05]  /*f590*/  F2FP.SATFINITE.E4M3.F32.PACK_AB_MERGE_C R4, RZ, R4, RZ ;  /* 0x00000004ff04723e */ /* 0x000fca00048070ff */
[----:B------:R2:W-:Y:S01]  /*f5a0*/  @!P1 STG.E.U8 desc[UR20][R2.64], R4 ;  /* 0x0000000402009986 */ /* 0x0005e2000c101114 */
[----:B------:R-:W-:Y:S02]  /*f5b0*/  ISETP.LT.OR P1, PT, R0, 0x2, !P0 ;  /* 0x000000020000780c */ /* 0x000fe40004721670 */
[----:B--2---:R-:W-:-:S11]  /*f5c0*/  PRMT R4, RZ, 0x7610, R4 ;  /* 0x00007610ff047816 */ /* 0x004fd60000000004 */
[----:B------:R-:W-:Y:S05]  /*f5d0*/  @P1 BRA `(.L_x_43) ;  /* 0x0000000000041947 */ /* 0x000fea0003800000 */
[----:B------:R2:W5:Y:S02]  /*f5e0*/  LDG.E.U8 R4, desc[UR20][R30.64+0x1] ;  /* 0x000001141e047981 */ /* 0x000564000c1e1100 */
.L_x_43:
[----:B------:R-:W-:Y:S05]  /*f5f0*/  BSYNC B1 ;  /* 0x0000000000017941 */ /* 0x000fea0003800000 */
.L_x_42:
        /* <DEDUP_REMOVED lines=8> */
[----:B------:R-:W-:-:S05]  /*f680*/  IADD3 R4, P1, R33, 0x8, RZ ;  /* 0x0000000821047810 */ /* 0x000fca0007f3e0ff */
[----:B----4-:R-:W-:-:S04]  /*f690*/  IMAD.X R5, RZ, RZ, R35, P1 ;  /* 0x000000ffff057224 */ /* 0x010fc800008e0623 */
[----:B------:R-:W-:-:S04]  /*f6a0*/  IMAD R5, R5, UR6, RZ ;  /* 0x0000000605057c24 */ /* 0x000fc8000f8e02ff */
[C---:B------:R-:W-:Y:S02]  /*f6b0*/  IMAD R38, R4.reuse, UR7, R5 ;  /* 0x0000000704267c24 */ /* 0x040fe4000f8e0205 */
[----:B------:R-:W-:-:S03]  /*f6c0*/  IMAD.WIDE.U32 R4, R4, UR6, R36 ;  /* 0x0000000604047c25 */ /* 0x000fc6000f8e0024 */
[----:B------:R-:W-:-:S04]  /*f6d0*/  IADD3 R4, P1, R4, UR10, RZ ;  /* 0x0000000a04047c10 */ /* 0x000fc8000ff3e0ff */
[--C-:B------:R-:W-:Y:S02]  /*f6e0*/  IADD3.X R5, R5, UR11, R38.reuse, P1, !PT ;  /* 0x0000000b05057c10 */ /* 0x100fe40008ffe426 */
[----:B------:R-:W-:Y:S02]  /*f6f0*/  ISETP.GE.AND P1, PT, R32, 0x9, PT ;  /* 0x000000092000780c */ /* 0x000fe40003f26270 */
[----:B------:R-:W-:Y:S02]  /*f700*/  PRMT R38, RZ, 0x7610, R38 ;  /* 0x00007610ff267816 */ /* 0x000fe40000000026 */
[----:B------:R-:W-:-:S13]  /*f710*/  ISETP.LT.OR P2, PT, R0, 0x1, !P1 ;  /* 0x000000010000780c */ /* 0x000fda0004f41670 */
[----:B------:R-:W-:Y:S05]  /*f720*/  @P2 BRA `(.L_x_45) ;  /* 0x0000000000042947 */ /* 0x000fea0003800000 */
[----:B------:R4:W5:Y:S02]  /*f730*/  LDG.E.U8 R38, desc[UR20][R4.64] ;  /* 0x0000001404267981 */ /* 0x000964000c1e1100 */
.L_x_45:
[----:B------:R-:W-:Y:S05]  /*f740*/  BSYNC B1 ;  /* 0x0000000000017941 */ /* 0x000fea0003800000 */
.L_x_44:
        /* <DEDUP_REMOVED lines=9> */
[----:B0-----:R-:W-:-:S11]  /*f7e0*/  PRMT R6, RZ, 0x7610, R6 ;  /* 0x00007610ff067816 */ /* 0x001fd60000000006 */
[----:B------:R-:W-:Y:S05]  /*f7f0*/  @P2 BRA `(.L_x_47) ;  /* 0x0000000000042947 */ /* 0x000fea0003800000 */
[----:B------:R0:W5:Y:S02]  /*f800*/  LDG.E.U8 R6, desc[UR20][R4.64+0x1] ;  /* 0x0000011404067981 */ /* 0x000164000c1e1100 */
.L_x_47:
[----:B------:R-:W-:Y:S05]  /*f810*/  BSYNC B1 ;  /* 0x0000000000017941 */ /* 0x000fea0003800000 */
.L_x_46:
[----:B-----5:R-:W-:Y:S01]  /*f820*/  LOP3.LUT R6, R6, 0xff, RZ, 0xc0, !PT ;  /* 0x000000ff06067812 */ /* 0x020fe200078ec0ff */
[----:B------:R-:W-:Y:S01]  /*f830*/  BSSY B1, `(.L_x_48) ;  /* 0x000000b000017945 */ /* 0x000fe20003800000 */
[----:B------:R-:W-:Y:S02]  /*f840*/  ISETP.LT.OR P3, PT, R0, 0x9, !P0 ;  /* 0x000000090000780c */ /* 0x000fe40004761670 */
[----:B------:R-:W-:-:S05]  /*f850*/  F2FP.F16.E4M3.UNPACK_B R6, R6 ;  /* 0x00000006ff06723e */ /* 0x000fca00020006ff */
[----:B------:R-:W-:-:S05]  /*f860*/  HADD2.F32 R6, -RZ, R6.H0_H0 ;  /* 0x20000006ff067230 */ /* 0x000fca0000004100 */
[----:B------:R-:W-:-:S04]  /*f870*/  FMUL R6, R6, UR23 ;  /* 0x0000001706067c20 */ /* 0x000fc80008400000 */
[--C-:B------:R-:W-:Y:S01]  /*f880*/  FFMA R7, R7, UR22, R6.reuse ;  /* 0x0000001607077c23 */ /* 0x100fe20008000006 */
[----:B------:R-:W-:-:S04]  /*f890*/  PRMT R6, RZ, 0x7610, R6 ;  /* 0x00007610ff067816 */ /* 0x000fc80000000006 */
[----:B------:R-:W-:-:S05]  /*f8a0*/  F2FP.SATFINITE.E4M3.F32.PACK_AB_MERGE_C R7, RZ, R7, RZ ;  /* 0x00000007ff07723e */ /* 0x000fca00048070ff */
[----:B------:R0:W-:Y:S01]  /*f8b0*/  @!P2 STG.E.U8 desc[UR20][R24.64+0x1], R7 ;  /* 0x000001071800a986 */ /* 0x0001e2000c101114 */
[----:B------:R-:W-:Y:S05]  /*f8c0*/  @P3 BRA `(.L_x_49) ;  /* 0x0000000000043947 */ /* 0x000fea0003800000 */
[----:B------:R0:W5:Y:S02]  /*f8d0*/  LDG.E.U8 R6, desc[UR20][R30.64+0x8] ;  /* 0x000008141e067981 */ /* 0x000164000c1e1100 */
.L_x_49:
[----:B------:R-:W-:Y:S05]  /*f8e0*/  BSYNC B1 ;  /* 0x0000000000017941 */ /* 0x000fea0003800000 */
.L_x_48:
        /* <DEDUP_REMOVED lines=12> */
.L_x_51:
[----:B------:R-:W-:Y:S05]  /*f9b0*/  BSYNC B1 ;  /* 0x0000000000017941 */ /* 0x000fea0003800000 */
.L_x_50:
        /* <DEDUP_REMOVED lines=12> */
.L_x_53:
[----:B------:R-:W-:Y:S05]  /*fa80*/  BSYNC B1 ;  /* 0x0000000000017941 */ /* 0x000fea0003800000 */
.L_x_52:
        /* <DEDUP_REMOVED lines=12> */
.L_x_55:
[----:B------:R-:W-:Y:S05]  /*fb50*/  BSYNC B1 ;  /* 0x0000000000017941 */ /* 0x000fea0003800000 */
.L_x_54:
        /* <DEDUP_REMOVED lines=12> */
.L_x_57:
[----:B------:R-:W-:Y:S05]  /*fc20*/  BSYNC B1 ;  /* 0x0000000000017941 */ /* 0x000fea0003800000 */
.L_x_56:
        /* <DEDUP_REMOVED lines=12> */
.L_x_59:
[----:B------:R-:W-:Y:S05]  /*fcf0*/  BSYNC B1 ;  /* 0x0000000000017941 */ /* 0x000fea0003800000 */
.L_x_58:
        /* <DEDUP_REMOVED lines=12> */
.L_x_61:
[----:B------:R-:W-:Y:S05]  /*fdc0*/  BSYNC B1 ;  /* 0x0000000000017941 */ /* 0x000fea0003800000 */
.L_x_60:
        /* <DEDUP_REMOVED lines=12> */
.L_x_63:
[----:B------:R-:W-:Y:S05]  /*fe90*/  BSYNC B1 ;  /* 0x0000000000017941 */ /* 0x000fea0003800000 */
.L_x_62:
        /* <DEDUP_REMOVED lines=12> */
.L_x_65:
[----:B------:R-:W-:Y:S05]  /*ff60*/  BSYNC B1 ;  /* 0x0000000000017941 */ /* 0x000fea0003800000 */
.L_x_64:
        /* <DEDUP_REMOVED lines=12> */
.L_x_67:
[----:B------:R-:W-:Y:S05]  /*10030*/  BSYNC B1 ;  /* 0x0000000000017941 */ /* 0x000fea0003800000 */
.L_x_66:
        /* <DEDUP_REMOVED lines=12> */
.L_x_69:
[----:B------:R-:W-:Y:S05]  /*10100*/  BSYNC B1 ;  /* 0x0000000000017941 */ /* 0x000fea0003800000 */
.L_x_68:
        /* <DEDUP_REMOVED lines=12> */
.L_x_71:
[----:B------:R-:W-:Y:S05]  /*101d0*/  BSYNC B1 ;  /* 0x0000000000017941 */ /* 0x000fea0003800000 */
.L_x_70:
        /* <DEDUP_REMOVED lines=12> */
.L_x_73:
[----:B------:R-:W-:Y:S05]  /*102a0*/  BSYNC B1 ;  /* 0x0000000000017941 */ /* 0x000fea0003800000 */
.L_x_72:
        /* <DEDUP_REMOVED lines=12> */
.L_x_75:
[----:B------:R-:W-:Y:S05]  /*10370*/  BSYNC B1 ;  /* 0x0000000000017941 */ /* 0x000fea0003800000 */
.L_x_74:
        /* <DEDUP_REMOVED lines=12> */
.L_x_77:
[----:B------:R-:W-:Y:S05]  /*10440*/  BSYNC B1 ;  /* 0x0000000000017941 */ /* 0x000fea0003800000 */
.L_x_76:
        /* <DEDUP_REMOVED lines=12> */
.L_x_79:
[----:B------:R-:W-:Y:S05]  /*10510*/  BSYNC B1 ;  /* 0x0000000000017941 */ /* 0x000fea0003800000 */
.L_x_78:
        /* <DEDUP_REMOVED lines=12> */
.L_x_81:
[----:B------:R-:W-:Y:S05]  /*105e0*/  BSYNC B1 ;  /* 0x0000000000017941 */ /* 0x000fea0003800000 */
.L_x_80:
        /* <DEDUP_REMOVED lines=12> */
.L_x_83:
[----:B------:R-:W-:Y:S05]  /*106b0*/  BSYNC B1 ;  /* 0x0000000000017941 */ /* 0x000fea0003800000 */
.L_x_82:
        /* <DEDUP_REMOVED lines=12> */
.L_x_85:
[----:B------:R-:W-:Y:S05]  /*10780*/  BSYNC B1 ;  /* 0x0000000000017941 */ /* 0x000fea0003800000 */
.L_x_84:
        /* <DEDUP_REMOVED lines=12> */
.L_x_87:
[----:B------:R-:W-:Y:S05]  /*10850*/  BSYNC B1 ;  /* 0x0000000000017941 */ /* 0x000fea0003800000 */
.L_x_86:
        /* <DEDUP_REMOVED lines=12> */
.L_x_89:
[----:B------:R-:W-:Y:S05]  /*10920*/  BSYNC B1 ;  /* 0x0000000000017941 */ /* 0x000fea0003800000 */
.L_x_88:
        /* <DEDUP_REMOVED lines=12> */
.L_x_91:
[----:B------:R-:W-:Y:S05]  /*109f0*/  BSYNC B1 ;  /* 0x0000000000017941 */ /* 0x000fea0003800000 */
.L_x_90:
        /* <DEDUP_REMOVED lines=12> */
.L_x_93:
[----:B------:R-:W-:Y:S05]  /*10ac0*/  BSYNC B1 ;  /* 0x0000000000017941 */ /* 0x000fea0003800000 */
.L_x_92:
        /* <DEDUP_REMOVED lines=12> */
.L_x_95:
[----:B------:R-:W-:Y:S05]  /*10b90*/  BSYNC B1 ;  /* 0x0000000000017941 */ /* 0x000fea0003800000 */
.L_x_94:
        /* <DEDUP_REMOVED lines=12> */
.L_x_97:
[----:B------:R-:W-:Y:S05]  /*10c60*/  BSYNC B1 ;  /* 0x0000000000017941 */ /* 0x000fea0003800000 */
.L_x_96:
        /* <DEDUP_REMOVED lines=12> */
.L_x_99:
[----:B------:R-:W-:Y:S05]  /*10d30*/  BSYNC B1 ;  /* 0x0000000000017941 */ /* 0x000fea0003800000 */
.L_x_98:
        /* <DEDUP_REMOVED lines=12> */
.L_x_101:
[----:B------:R-:W-:Y:S05]  /*10e00*/  BSYNC B1 ;  /* 0x0000000000017941 */ /* 0x000fea0003800000 */
.L_x_100:
        /* <DEDUP_REMOVED lines=12> */
.L_x_103:
[----:B------:R-:W-:Y:S05]  /*10ed0*/  BSYNC B1 ;  /* 0x0000000000017941 */ /* 0x000fea0003800000 */
.L_x_102:
        /* <DEDUP_REMOVED lines=12> */
.L_x_105:
[----:B------:R-:W-:Y:S05]  /*10fa0*/  BSYNC B1 ;  /* 0x0000000000017941 */ /* 0x000fea0003800000 */
.L_x_104:
        /* <DEDUP_REMOVED lines=12> */
.L_x_107:
[----:B------:R-:W-:Y:S05]  /*11070*/  BSYNC B1 ;  /* 0x0000000000017941 */ /* 0x000fea0003800000 */
.L_x_106:
        /* <DEDUP_REMOVED lines=12> */
.L_x_109:
[----:B------:R-:W-:Y:S05]  /*11140*/  BSYNC B1 ;  /* 0x0000000000017941 */ /* 0x000fea0003800000 */
.L_x_108:
        /* <DEDUP_REMOVED lines=12> */
.L_x_111:
[----:B------:R-:W-:Y:S05]  /*11210*/  BSYNC B1 ;  /* 0x0000000000017941 */ /* 0x000fea0003800000 */
.L_x_110:
        /* <DEDUP_REMOVED lines=12> */
.L_x_113:
[----:B------:R-:W-:Y:S05]  /*112e0*/  BSYNC B1 ;  /* 0x0000000000017941 */ /* 0x000fea0003800000 */
.L_x_112:
        /* <DEDUP_REMOVED lines=12> */
.L_x_115:
[----:B------:R-:W-:Y:S05]  /*113b0*/  BSYNC B1 ;  /* 0x0000000000017941 */ /* 0x000fea0003800000 */
.L_x_114:
        /* <DEDUP_REMOVED lines=12> */
.L_x_117:
[----:B------:R-:W-:Y:S05]  /*11480*/  BSYNC B1 ;  /* 0x0000000000017941 */ /* 0x000fea0003800000 */
.L_x_116:
        /* <DEDUP_REMOVED lines=12> */
.L_x_119:
[----:B------:R-:W-:Y:S05]  /*11550*/  BSYNC B1 ;  /* 0x0000000000017941 */ /* 0x000fea0003800000 */
.L_x_118:
        /* <DEDUP_REMOVED lines=12> */
.L_x_121:
[----:B------:R-:W-:Y:S05]  /*11620*/  BSYNC B1 ;  /* 0x0000000000017941 */ /* 0x000fea0003800000 */
.L_x_120:
        /* <DEDUP_REMOVED lines=12> */
.L_x_123:
[----:B------:R-:W-:Y:S05]  /*116f0*/  BSYNC B1 ;  /* 0x0000000000017941 */ /* 0x000fea0003800000 */
.L_x_122:
        /* <DEDUP_REMOVED lines=12> */
.L_x_125:
[----:B------:R-:W-:Y:S05]  /*117c0*/  BSYNC B1 ;  /* 0x0000000000017941 */ /* 0x000fea0003800000 */
.L_x_124:
[----:B-----5:R-:W-:Y:S01]  /*117d0*/  LOP3.LUT R6, R6, 0xff, RZ, 0xc0, !PT ;  /* 0x000000ff06067812 */ /* 0x020fe200078ec0ff */
[----:B------:R-:W-:Y:S01]  /*117e0*/  BSSY B1, `(.L_x_126) ;  /* 0x000000b000017945 */ /* 0x000fe20003800000 */
[----:B------:R-:W-:Y:S02]  /*117f0*/  ISETP.LT.OR P2, PT, R0, 0x52, !P1 ;  /* 0x000000520000780c */ /* 0x000fe40004f41670 */
[----:B------:R-:W-:-:S05]  /*11800*/  F2FP.F16.E4M3.UNPACK_B R6, R6 ;  /* 0x00000006ff06723e */ /* 0x000fca00020006ff */
[----:B------:R-:W-:-:S05]  /*11810*/  HADD2.F32 R6, -RZ, R6.H0_H0 ;  /* 0x20000006ff067230 */ /* 0x000fca0000004100 */
[----:B------:R-:W-:-:S04]  /*11820*/  FMUL R6, R6, UR23 ;  /* 0x0000001706067c20 */ /* 0x000fc80008400000 */
[----:B------:R-:W-:-:S05]  /*11830*/  FFMA R6, R174, UR22, R6 ;  /* 0x00000016ae067c23 */ /* 0x000fca0008000006 */
[----:B0-----:R-:W-:Y:S02]  /*11840*/  F2FP.SATFINITE.E4M3.F32.PACK_AB_MERGE_C R7, RZ, R6, RZ ;  /* 0x00000006ff07723e */ /* 0x001fe400048070ff */
[----:B------:R-:W-:-:S03]  /*11850*/  PRMT R6, RZ, 0x7610, R6 ;  /* 0x00007610ff067816 */ /* 0x000fc60000000006 */
[----:B------:R0:W-:Y:S01]  /*11860*/  @!P3 STG.E.U8 desc[UR20][R24.64+0x50], R7 ;  /* 0x000050071800b986 */ /* 0x0001e2000c101114 */
[----:B------:R-:W-:Y:S05]  /*11870*/  @P2 BRA `(.L_x_127) ;  /* 0x0000000000042947 */ /* 0x000fea0003800000 */
[----:B------:R0:W5:Y:S02]  /*11880*/  LDG.E.U8 R6, desc[UR20][R4.64+0x51] ;  /* 0x0000511404067981 */ /* 0x000164000c1e1100 */
.L_x_127:
[----:B------:R-:W-:Y:S05]  /*11890*/  BSYNC B1 ;  /* 0x0000000000017941 */ /* 0x000fea0003800000 */
.L_x_126:
        /* <DEDUP_REMOVED lines=12> */
.L_x_129:
[----:B------:R-:W-:Y:S05]  /*11960*/  BSYNC B1 ;  /* 0x0000000000017941 */ /* 0x000fea0003800000 */
.L_x_128:
        /* <DEDUP_REMOVED lines=12> */
.L_x_131:
[----:B------:R-:W-:Y:S05]  /*11a30*/  BSYNC B1 ;  /* 0x0000000000017941 */ /* 0x000fea0003800000 */
.L_x_130:
        /* <DEDUP_REMOVED lines=12> */
.L_x_133:
[----:B------:R-:W-:Y:S05]  /*11b00*/  BSYNC B1 ;  /* 0x0000000000017941 */ /* 0x000fea0003800000 */
.L_x_132:
[----:B-----5:R-:W-:Y:S01]  /*11b10*/  LOP3.LUT R6, R6, 0xff, RZ, 0xc0, !PT ;  /* 0x000000ff06067812 */ /* 0x020fe200078ec0ff */
[----:B------:R-:W-:Y:S01]  /*11b20*/  BSSY B1, `(.L_x_134) ;  /* 0x000000b000017945 */ /* 0x000fe20003800000 */
[----:B------:R-:W-:Y:S02]  /*11b30*/  ISETP.LT.OR P2, PT, R0, 0x5a, !P1 ;  /* 0x0000005a0000780c */ /* 0x000fe40004f41670 */
[----:B------:R-:W-:-:S05]  /*11b40*/  F2FP.F16.E4M3.UNPACK_B R6, R6 ;  /* 0x00000006ff06723e */ /* 0x000fca00020006ff */
[----:B------:R-:W-:-:S05]  /*11b50*/  HADD2.F32 R6, -RZ, R6.H0_H0 ;  /* 0x20000006ff067230 */ /* 0x000fca0000004100 */
[----:B0-----:R-:W-:Y:S01]  /*11b60*/  FMUL R7, R6, UR23 ;  /* 0x0000001706077c20 */ /* 0x001fe20008400000 */
[----:B------:R-:W-:-:S03]  /*11b70*/  PRMT R6, RZ, 0x7610, R6 ;  /* 0x00007610ff067816 */ /* 0x000fc60000000006 */
[----:B------:R-:W-:-:S05]  /*11b80*/  FFMA R7, R178, UR22, R7 ;  /* 0x00000016b2077c23 */ /* 0x000fca0008000007 */
[----:B------:R-:W-:-:S05]  /*11b90*/  F2FP.SATFINITE.E4M3.F32.PACK_AB_MERGE_C R7, RZ, R7, RZ ;  /* 0x00000007ff07723e */ /* 0x000fca00048070ff */
[----:B------:R0:W-:Y:S01]  /*11ba0*/  @!P3 STG.E.U8 desc[UR20][R24.64+0x58], R7 ;  /* 0x000058071800b986 */ /* 0x0001e2000c101114 */
[----:B------:R-:W-:Y:S05]  /*11bb0*/  @P2 BRA `(.L_x_135) ;  /* 0x0000000000042947 */ /* 0x000fea0003800000 */
[----:B------:R0:W5:Y:S02]  /*11bc0*/  LDG.E.U8 R6, desc[UR20][R4.64+0x59] ;  /* 0x0000591404067981 */ /* 0x000164000c1e1100 */
.L_x_135:
[----:B------:R-:W-:Y:S05]  /*11bd0*/  BSYNC B1 ;  /* 0x0000000000017941 */ /* 0x000fea0003800000 */
.L_x_134:
        /* <DEDUP_REMOVED lines=12> */
.L_x_137:
[----:B------:R-:W-:Y:S05]  /*11ca0*/  BSYNC B1 ;  /* 0x0000000000017941 */ /* 0x000fea0003800000 */
.L_x_136:
        /* <DEDUP_REMOVED lines=12> */
.L_x_139:
[----:B------:R-:W-:Y:S05]  /*11d70*/  BSYNC B1 ;  /* 0x0000000000017941 */ /* 0x000fea0003800000 */
.L_x_138:
        /* <DEDUP_REMOVED lines=12> */
.L_x_141:
[----:B------:R-:W-:Y:S05]  /*11e40*/  BSYNC B1 ;  /* 0x0000000000017941 */ /* 0x000fea0003800000 */
.L_x_140:
        /* <DEDUP_REMOVED lines=12> */
.L_x_143:
[----:B------:R-:W-:Y:S05]  /*11f10*/  BSYNC B1 ;  /* 0x0000000000017941 */ /* 0x000fea0003800000 */
.L_x_142:
        /* <DEDUP_REMOVED lines=12> */
.L_x_145:
[----:B------:R-:W-:Y:S05]  /*11fe0*/  BSYNC B1 ;  /* 0x0000000000017941 */ /* 0x000fea0003800000 */
.L_x_144:
        /* <DEDUP_REMOVED lines=12> */
.L_x_147:
[----:B------:R-:W-:Y:S05]  /*120b0*/  BSYNC B1 ;  /* 0x0000000000017941 */ /* 0x000fea0003800000 */
.L_x_146:
        /* <DEDUP_REMOVED lines=12> */
.L_x_149:
[----:B------:R-:W-:Y:S05]  /*12180*/  BSYNC B1 ;  /* 0x0000000000017941 */ /* 0x000fea0003800000 */
.L_x_148:
        /* <DEDUP_REMOVED lines=12> */
.L_x_151:
[----:B------:R-:W-:Y:S05]  /*12250*/  BSYNC B1 ;  /* 0x0000000000017941 */ /* 0x000fea0003800000 */
.L_x_150:
        /* <DEDUP_REMOVED lines=12> */
.L_x_153:
[----:B------:R-:W-:Y:S05]  /*12320*/  BSYNC B1 ;  /* 0x0000000000017941 */ /* 0x000fea0003800000 */
.L_x_152:
        /* <DEDUP_REMOVED lines=12> */
.L_x_155:
[----:B------:R-:W-:Y:S05]  /*123f0*/  BSYNC B1 ;  /* 0x0000000000017941 */ /* 0x000fea0003800000 */
.L_x_154:
        /* <DEDUP_REMOVED lines=12> */
.L_x_157:
[----:B------:R-:W-:Y:S05]  /*124c0*/  BSYNC B1 ;  /* 0x0000000000017941 */ /* 0x000fea0003800000 */
.L_x_156:
        /* <DEDUP_REMOVED lines=12> */
.L_x_159:
[----:B------:R-:W-:Y:S05]  /*12590*/  BSYNC B1 ;  /* 0x0000000000017941 */ /* 0x000fea0003800000 */
.L_x_158:
        /* <DEDUP_REMOVED lines=12> */
.L_x_161:
[----:B------:R-:W-:Y:S05]  /*12660*/  BSYNC B1 ;  /* 0x0000000000017941 */ /* 0x000fea0003800000 */
.L_x_160:
        /* <DEDUP_REMOVED lines=12> */
.L_x_163:
[----:B------:R-:W-:Y:S05]  /*12730*/  BSYNC B1 ;  /* 0x0000000000017941 */ /* 0x000fea0003800000 */
.L_x_162:
        /* <DEDUP_REMOVED lines=12> */
.L_x_165:
[----:B------:R-:W-:Y:S05]  /*12800*/  BSYNC B1 ;  /* 0x0000000000017941 */ /* 0x000fea0003800000 */
.L_x_164:
        /* <DEDUP_REMOVED lines=12> */
.L_x_167:
[----:B------:R-:W-:Y:S05]  /*128d0*/  BSYNC B1 ;  /* 0x0000000000017941 */ /* 0x000fea0003800000 */
.L_x_166:
        /* <DEDUP_REMOVED lines=12> */
.L_x_169:
[----:B------:R-:W-:Y:S05]  /*129a0*/  BSYNC B1 ;  /* 0x0000000000017941 */ /* 0x000fea0003800000 */
.L_x_168:
        /* <DEDUP_REMOVED lines=12> */
.L_x_171:
[----:B------:R-:W-:Y:S05]  /*12a70*/  BSYNC B1 ;  /* 0x0000000000017941 */ /* 0x000fea0003800000 */
.L_x_170:
        /* <DEDUP_REMOVED lines=12> */
.L_x_173:
[----:B------:R-:W-:Y:S05]  /*12b40*/  BSYNC B1 ;  /* 0x0000000000017941 */ /* 0x000fea0003800000 */
.L_x_172:
        /* <DEDUP_REMOVED lines=12> */
.L_x_175:
[----:B------:R-:W-:Y:S05]  /*12c10*/  BSYNC B1 ;  /* 0x0000000000017941 */ /* 0x000fea0003800000 */
.L_x_174:
        /* <DEDUP_REMOVED lines=12> */
.L_x_177:
[----:B------:R-:W-:Y:S05]  /*12ce0*/  BSYNC B1 ;  /* 0x0000000000017941 */ /* 0x000fea0003800000 */
.L_x_176:
        /* <DEDUP_REMOVED lines=12> */
.L_x_179:
[----:B------:R-:W-:Y:S05]  /*12db0*/  BSYNC B1 ;  /* 0x0000000000017941 */ /* 0x000fea0003800000 */
.L_x_178:
        /* <DEDUP_REMOVED lines=12> */
.L_x_181:
[----:B------:R-:W-:Y:S05]  /*12e80*/  BSYNC B1 ;  /* 0x0000000000017941 */ /* 0x000fea0003800000 */
.L_x_180:
        /* <DEDUP_REMOVED lines=12> */
.L_x_183:
[----:B------:R-:W-:Y:S05]  /*12f50*/  BSYNC B1 ;  /* 0x0000000000017941 */ /* 0x000fea0003800000 */
.L_x_182:
        /* <DEDUP_REMOVED lines=12> */
.L_x_185:
[----:B------:R-:W-:Y:S05]  /*13020*/  BSYNC B1 ;  /* 0x0000000000017941 */ /* 0x000fea0003800000 */
.L_x_184:
        /* <DEDUP_REMOVED lines=12> */
.L_x_187:
[----:B------:R-:W-:Y:S05]  /*130f0*/  BSYNC B1 ;  /* 0x0000000000017941 */ /* 0x000fea0003800000 */
.L_x_186:
        /* <DEDUP_REMOVED lines=12> */
.L_x_189:
[----:B------:R-:W-:Y:S05]  /*131c0*/  BSYNC B1 ;  /* 0x0000000000017941 */ /* 0x000fea0003800000 */
.L_x_188:
        /* <DEDUP_REMOVED lines=12> */
.L_x_191:
[----:B------:R-:W-:Y:S05]  /*13290*/  BSYNC B1 ;  /* 0x0000000000017941 */ /* 0x000fea0003800000 */
.L_x_190:
        /* <DEDUP_REMOVED lines=12> */
.L_x_193:
[----:B------:R-:W-:Y:S05]  /*13360*/  BSYNC B1 ;  /* 0x0000000000017941 */ /* 0x000fea0003800000 */
.L_x_192:
        /* <DEDUP_REMOVED lines=12> */
.L_x_195:
[----:B------:R-:W-:Y:S05]  /*13430*/  BSYNC B1 ;  /* 0x0000000000017941 */ /* 0x000fea0003800000 */
.L_x_194:
        /* <DEDUP_REMOVED lines=12> */
.L_x_197:
[----:B------:R-:W-:Y:S05]  /*13500*/  BSYNC B1 ;  /* 0x0000000000017941 */ /* 0x000fea0003800000 */
.L_x_196:
        /* <DEDUP_REMOVED lines=12> */
.L_x_199:
[----:B------:R-:W-:Y:S05]  /*135d0*/  BSYNC B1 ;  /* 0x0000000000017941 */ /* 0x000fea0003800000 */
.L_x_198:
        /* <DEDUP_REMOVED lines=12> */
.L_x_201:
[----:B------:R-:W-:Y:S05]  /*136a0*/  BSYNC B1 ;  /* 0x0000000000017941 */ /* 0x000fea0003800000 */
.L_x_200:
        /* <DEDUP_REMOVED lines=12> */
.L_x_203:
[----:B------:R-:W-:Y:S05]  /*13770*/  BSYNC B1 ;  /* 0x0000000000017941 */ /* 0x000fea0003800000 */
.L_x_202:
        /* <DEDUP_REMOVED lines=12> */
.L_x_205:
[----:B------:R-:W-:Y:S05]  /*13840*/  BSYNC B1 ;  /* 0x0000000000017941 */ /* 0x000fea0003800000 */
.L_x_204:
        /* <DEDUP_REMOVED lines=12> */
.L_x_207:
[----:B------:R-:W-:Y:S05]  /*13910*/  BSYNC B1 ;  /* 0x0000000000017941 */ /* 0x000fea0003800000 */
.L_x_206:
        /* <DEDUP_REMOVED lines=12> */
.L_x_209:
[----:B------:R-:W-:Y:S05]  /*139e0*/  BSYNC B1 ;  /* 0x0000000000017941 */ /* 0x000fea0003800000 */
.L_x_208:
        /* <DEDUP_REMOVED lines=12> */
.L_x_211:
[----:B------:R-:W-:Y:S05]  /*13ab0*/  BSYNC B1 ;  /* 0x0000000000017941 */ /* 0x000fea0003800000 */
.L_x_210:
        /* <DEDUP_REMOVED lines=12> */
.L_x_213:
[----:B------:R-:W-:Y:S05]  /*13b80*/  BSYNC B1 ;  /* 0x0000000000017941 */ /* 0x000fea0003800000 */
.L_x_212:
        /* <DEDUP_REMOVED lines=12> */
.L_x_215:
[----:B------:R-:W-:Y:S05]  /*13c50*/  BSYNC B1 ;  /* 0x0000000000017941 */ /* 0x000fea0003800000 */
.L_x_214:
        /* <DEDUP_REMOVED lines=12> */
.L_x_217:
[----:B------:R-:W-:Y:S05]  /*13d20*/  BSYNC B1 ;  /* 0x0000000000017941 */ /* 0x000fea0003800000 */
.L_x_216:
        /* <DEDUP_REMOVED lines=12> */
.L_x_219:
[----:B------:R-:W-:Y:S05]  /*13df0*/  BSYNC B1 ;  /* 0x0000000000017941 */ /* 0x000fea0003800000 */
.L_x_218:
        /* <DEDUP_REMOVED lines=12> */
.L_x_221:
[----:B------:R-:W-:Y:S05]  /*13ec0*/  BSYNC B1 ;  /* 0x0000000000017941 */ /* 0x000fea0003800000 */
.L_x_220:
        /* <DEDUP_REMOVED lines=12> */
.L_x_223:
[----:B------:R-:W-:Y:S05]  /*13f90*/  BSYNC B1 ;  /* 0x0000000000017941 */ /* 0x000fea0003800000 */
.L_x_222:
        /* <DEDUP_REMOVED lines=12> */
.L_x_225:
[----:B------:R-:W-:Y:S05]  /*14060*/  BSYNC B1 ;  /* 0x0000000000017941 */ /* 0x000fea0003800000 */
.L_x_224:
        /* <DEDUP_REMOVED lines=12> */
.L_x_227:
[----:B------:R-:W-:Y:S05]  /*14130*/  BSYNC B1 ;  /* 0x0000000000017941 */ /* 0x000fea0003800000 */
.L_x_226:
        /* <DEDUP_REMOVED lines=12> */
.L_x_229:
[----:B------:R-:W-:Y:S05]  /*14200*/  BSYNC B1 ;  /* 0x0000000000017941 */ /* 0x000fea0003800000 */
.L_x_228:
        /* <DEDUP_REMOVED lines=12> */
.L_x_231:
[----:B------:R-:W-:Y:S05]  /*142d0*/  BSYNC B1 ;  /* 0x0000000000017941 */ /* 0x000fea0003800000 */
.L_x_230:
        /* <DEDUP_REMOVED lines=12> */
.L_x_233:
[----:B------:R-:W-:Y:S05]  /*143a0*/  BSYNC B1 ;  /* 0x0000000000017941 */ /* 0x000fea0003800000 */
.L_x_232:
        /* <DEDUP_REMOVED lines=12> */
.L_x_235:
[----:B------:R-:W-:Y:S05]  /*14470*/  BSYNC B1 ;  /* 0x0000000000017941 */ /* 0x000fea0003800000 */
.L_x_234:
        /* <DEDUP_REMOVED lines=12> */
.L_x_237:
[----:B------:R-:W-:Y:S05]  /*14540*/  BSYNC B1 ;  /* 0x0000000000017941 */ /* 0x000fea0003800000 */
.L_x_236:
        /* <DEDUP_REMOVED lines=12> */
.L_x_239:
[----:B------:R-:W-:Y:S05]  /*14610*/  BSYNC B1 ;  /* 0x0000000000017941 */ /* 0x000fea0003800000 */
.L_x_238:
        /* <DEDUP_REMOVED lines=12> */
.L_x_241:
[----:B------:R-:W-:Y:S05]  /*146e0*/  BSYNC B1 ;  /* 0x0000000000017941 */ /* 0x000fea0003800000 */
.L_x_240:
        /* <DEDUP_REMOVED lines=12> */
.L_x_243:
[----:B------:R-:W-:Y:S05]  /*147b0*/  BSYNC B1 ;  /* 0x0000000000017941 */ /* 0x000fea0003800000 */
.L_x_242:
        /* <DEDUP_REMOVED lines=12> */
.L_x_245:
[----:B------:R-:W-:Y:S05]  /*14880*/  BSYNC B1 ;  /* 0x0000000000017941 */ /* 0x000fea0003800000 */
.L_x_244:
        /* <DEDUP_REMOVED lines=12> */
.L_x_247:
[----:B------:R-:W-:Y:S05]  /*14950*/  BSYNC B1 ;  /* 0x0000000000017941 */ /* 0x000fea0003800000 */
.L_x_246:
        /* <DEDUP_REMOVED lines=12> */
.L_x_249:
[----:B------:R-:W-:Y:S05]  /*14a20*/  BSYNC B1 ;  /* 0x0000000000017941 */ /* 0x000fea0003800000 */
.L_x_248:
        /* <DEDUP_REMOVED lines=12> */
.L_x_251:
[----:B------:R-:W-:Y:S05]  /*14af0*/  BSYNC B1 ;  /* 0x0000000000017941 */ /* 0x000fea0003800000 */
.L_x_250:
        /* <DEDUP_REMOVED lines=12> */
.L_x_253:
[----:B------:R-:W-:Y:S05]  /*14bc0*/  BSYNC B1 ;  /* 0x0000000000017941 */ /* 0x000fea0003800000 */
.L_x_252:
[----:B0-----:R-:W2:Y:S01]  /*14bd0*/  LDL.LU R7, [R1+0x200] ;  /* 0x0002000001077983 */ /* 0x001ea20000300800 */
[----:B-----5:R-:W-:Y:S01]  /*14be0*/  LOP3.LUT R6, R6, 0xff, RZ, 0xc0, !PT ;  /* 0x000000ff06067812 */ /* 0x020fe200078ec0ff */
[----:B------:R-:W-:Y:S01]  /*14bf0*/  BSSY B1, `(.L_x_254) ;  /* 0x000000b000017945 */ /* 0x000fe20003800000 */
[----:B------:R-:W-:Y:S02]  /*14c00*/  ISETP.LT.OR P2, PT, R0, 0xd2, !P1 ;  /* 0x000000d20000780c */ /* 0x000fe40004f41670 */
[----:B------:R-:W-:-:S05]  /*14c10*/  F2FP.F16.E4M3.UNPACK_B R6, R6 ;  /* 0x00000006ff06723e */ /* 0x000fca00020006ff */
[----:B------:R-:W-:-:S05]  /*14c20*/  HADD2.F32 R6, -RZ, R6.H0_H0 ;  /* 0x20000006ff067230 */ /* 0x000fca0000004100 */
[----:B------:R-:W-:-:S04]  /*14c30*/  FMUL R6, R6, UR23 ;  /* 0x0000001706067c20 */ /* 0x000fc80008400000 */
[----:B--2---:R-:W-:-:S05]  /*14c40*/  FFMA R6, R7, UR22, R6 ;  /* 0x0000001607067c23 */ /* 0x004fca0008000006 */
[----:B------:R-:W-:Y:S02]  /*14c50*/  F2FP.SATFINITE.E4M3.F32.PACK_AB_MERGE_C R7, RZ, R6, RZ ;  /* 0x00000006ff07723e */ /* 0x000fe400048070ff */
[----:B------:R-:W-:-:S03]  /*14c60*/  PRMT R6, RZ, 0x7610, R6 ;  /* 0x00007610ff067816 */ /* 0x000fc60000000006 */
[----:B------:R0:W-:Y:S01]  /*14c70*/  @!P3 STG.E.U8 desc[UR20][R24.64+0xd0], R7 ;  /* 0x0000d0071800b986 */ /* 0x0001e2000c101114 */
[----:B------:R-:W-:Y:S05]  /*14c80*/  @P2 BRA `(.L_x_255) ;  /* 0x0000000000042947 */ /* 0x000fea0003800000 */
[----:B------:R2:W5:Y:S02]  /*14c90*/  LDG.E.U8 R6, desc[UR20][R4.64+0xd1] ;  /* 0x0000d11404067981 */ /* 0x000564000c1e1100 */
.L_x_255:
[----:B------:R-:W-:Y:S05]  /*14ca0*/  BSYNC B1 ;  /* 0x0000000000017941 */ /* 0x000fea0003800000 */
.L_x_254:
[----:B0-----:R-:W3:Y:S01]  /*14cb0*/  LDL.LU R7, [R1+0x204] ;  /* 0x0002040001077983 */ /* 0x001ee20000300800 */
[----:B-----5:R-:W-:Y:S01]  /*14cc0*/  LOP3.LUT R6, R6, 0xff, RZ, 0xc0, !PT ;  /* 0x000000ff06067812 */ /* 0x020fe200078ec0ff */
[----:B------:R-:W-:Y:S01]  /*14cd0*/  BSSY B1, `(.L_x_256) ;  /* 0x000000b000017945 */ /* 0x000fe20003800000 */
[----:B------:R-:W-:Y:S02]  /*14ce0*/  ISETP.LT.OR P3, PT, R0, 0xd9, !P0 ;  /* 0x000000d90000780c */ /* 0x000fe40004761670 */
[----:B------:R-:W-:-:S05]  /*14cf0*/  F2FP.F16.E4M3.UNPACK_B R6, R6 ;  /* 0x00000006ff06723e */ /* 0x000fca00020006ff */
[----:B------:R-:W-:-:S05]  /*14d00*/  HADD2.F32 R6, -RZ, R6.H0_H0 ;  /* 0x20000006ff067230 */ /* 0x000fca0000004100 */
[----:B------:R-:W-:-:S04]  /*14d10*/  FMUL R6, R6, UR23 ;  /* 0x0000001706067c20 */ /* 0x000fc80008400000 */
[----:B---3--:R-:W-:-:S05]  /*14d20*/  FFMA R6, R7, UR22, R6 ;  /* 0x0000001607067c23 */ /* 0x008fca0008000006 */
[----:B------:R-:W-:Y:S02]  /*14d30*/  F2FP.SATFINITE.E4M3.F32.PACK_AB_MERGE_C R7, RZ, R6, RZ ;  /* 0x00000006ff07723e */ /* 0x000fe400048070ff */
[----:B------:R-:W-:-:S03]  /*14d40*/  PRMT R6, RZ, 0x7610, R6 ;  /* 0x00007610ff067816 */ /* 0x000fc60000000006 */
[----:B------:R0:W-:Y:S01]  /*14d50*/  @!P2 STG.E.U8 desc[UR20][R24.64+0xd1], R7 ;  /* 0x0000d1071800a986 */ /* 0x0001e2000c101114 */
[----:B------:R-:W-:Y:S05]  /*14d60*/  @P3 BRA `(.L_x_257) ;  /* 0x0000000000043947 */ /* 0x000fea0003800000 */
[----:B------:R3:W5:Y:S02]  /*14d70*/  LDG.E.U8 R6, desc[UR20][R30.64+0xd8] ;  /* 0x0000d8141e067981 */ /* 0x000764000c1e1100 */
.L_x_257:
[----:B------:R-:W-:Y:S05]  /*14d80*/  BSYNC B1 ;  /* 0x0000000000017941 */ /* 0x000fea0003800000 */
.L_x_256:
        /* <DEDUP_REMOVED lines=13> */
.L_x_259:
[----:B------:R-:W-:Y:S05]  /*14e60*/  BSYNC B1 ;  /* 0x0000000000017941 */ /* 0x000fea0003800000 */
.L_x_258:
        /* <DEDUP_REMOVED lines=13> */
.L_x_261:
[----:B------:R-:W-:Y:S05]  /*14f40*/  BSYNC B1 ;  /* 0x0000000000017941 */ /* 0x000fea0003800000 */
.L_x_260:
        /* <DEDUP_REMOVED lines=13> */
.L_x_263:
[----:B------:R-:W-:Y:S05]  /*15020*/  BSYNC B1 ;  /* 0x0000000000017941 */ /* 0x000fea0003800000 */
.L_x_262:
        /* <DEDUP_REMOVED lines=13> */
.L_x_265:
[----:B------:R-:W-:Y:S05]  /*15100*/  BSYNC B1 ;  /* 0x0000000000017941 */ /* 0x000fea0003800000 */
.L_x_264:
        /* <DEDUP_REMOVED lines=13> */
.L_x_267:
[----:B------:R-:W-:Y:S05]  /*151e0*/  BSYNC B1 ;  /* 0x0000000000017941 */ /* 0x000fea0003800000 */
.L_x_266:
        /* <DEDUP_REMOVED lines=13> */
.L_x_269:
[----:B------:R-:W-:Y:S05]  /*152c0*/  BSYNC B1 ;  /* 0x0000000000017941 */ /* 0x000fea0003800000 */
.L_x_268:
        /* <DEDUP_REMOVED lines=13> */
.L_x_271:
[----:B------:R-:W-:Y:S05]  /*153a0*/  BSYNC B1 ;  /* 0x0000000000017941 */ /* 0x000fea0003800000 */
.L_x_270:
        /* <DEDUP_REMOVED lines=13> */
.L_x_273:
[----:B------:R-:W-:Y:S05]  /*15480*/  BSYNC B1 ;  /* 0x0000000000017941 */ /* 0x000fea0003800000 */
.L_x_272:
        /* <DEDUP_REMOVED lines=13> */
.L_x_275:
[----:B------:R-:W-:Y:S05]  /*15560*/  BSYNC B1 ;  /* 0x0000000000017941 */ /* 0x000fea0003800000 */
.L_x_274:
        /* <DEDUP_REMOVED lines=13> */
.L_x_277:
[----:B------:R-:W-:Y:S05]  /*15640*/  BSYNC B1 ;  /* 0x0000000000017941 */ /* 0x000fea0003800000 */
.L_x_276:
        /* <DEDUP_REMOVED lines=13> */
.L_x_279:
[----:B------:R-:W-:Y:S05]  /*15720*/  BSYNC B1 ;  /* 0x0000000000017941 */ /* 0x000fea0003800000 */
.L_x_278:
        /* <DEDUP_REMOVED lines=13> */
.L_x_281:
[----:B------:R-:W-:Y:S05]  /*15800*/  BSYNC B1 ;  /* 0x0000000000017941 */ /* 0x000fea0003800000 */
.L_x_280:
        /* <DEDUP_REMOVED lines=13> */
.L_x_283:
[----:B------:R-:W-:Y:S05]  /*158e0*/  BSYNC B1 ;  /* 0x0000000000017941 */ /* 0x000fea0003800000 */
.L_x_282:
        /* <DEDUP_REMOVED lines=13> */
.L_x_285:
[----:B------:R-:W-:Y:S05]  /*159c0*/  BSYNC B1 ;  /* 0x0000000000017941 */ /* 0x000fea0003800000 */
.L_x_284:
        /* <DEDUP_REMOVED lines=13> */
.L_x_287:
[----:B------:R-:W-:Y:S05]  /*15aa0*/  BSYNC B1 ;  /* 0x0000000000017941 */ /* 0x000fea0003800000 */
.L_x_286:
        /* <DEDUP_REMOVED lines=13> */
.L_x_289:
[----:B------:R-:W-:Y:S05]  /*15b80*/  BSYNC B1 ;  /* 0x0000000000017941 */ /* 0x000fea0003800000 */
.L_x_288:
        /* <DEDUP_REMOVED lines=13> */
.L_x_291:
[----:B------:R-:W-:Y:S05]  /*15c60*/  BSYNC B1 ;  /* 0x0000000000017941 */ /* 0x000fea0003800000 */
.L_x_290:
        /* <DEDUP_REMOVED lines=13> */
.L_x_293:
[----:B------:R-:W-:Y:S05]  /*15d40*/  BSYNC B1 ;  /* 0x0000000000017941 */ /* 0x000fea0003800000 */
.L_x_292:
[----:B0-----:R-:W2:Y:S01]  /*15d50*/  LDL.LU R3, [R1+0x250] ;  /* 0x0002500001037983 */ /* 0x001ea20000300800 */
[----:B-----5:R-:W-:Y:S01]  /*15d60*/  LOP3.LUT R6, R6, 0xff, RZ, 0xc0, !PT ;  /* 0x000000ff06067812 */ /* 0x020fe200078ec0ff */
[----:B------:R-:W-:Y:S01]  /*15d70*/  BSSY B1, `(.L_x_294) ;  /* 0x000000b000017945 */ /* 0x000fe20003800000 */
[----:B------:R-:W-:Y:S02]  /*15d80*/  ISETP.LT.OR P1, PT, R0, 0xfa, !P1 ;  /* 0x000000fa0000780c */ /* 0x000fe40004f21670 */
[----:B------:R-:W-:Y:S02]  /*15d90*/  F2FP.F16.E4M3.UNPACK_B R6, R6 ;  /* 0x00000006ff06723e */ /* 0x000fe400020006ff */
[----:B------:R-:W-:-:S03]  /*15da0*/  PRMT R2, RZ, 0x7610, R2 ;  /* 0x00007610ff027816 */ /* 0x000fc60000000002 */
[----:B------:R-:W-:-:S05]  /*15db0*/  HADD2.F32 R6, -RZ, R6.H0_H0 ;  /* 0x20000006ff067230 */ /* 0x000fca0000004100 */
[----:B------:R-:W-:-:S04]  /*15dc0*/  FMUL R6, R6, UR23 ;  /* 0x0000001706067c20 */ /* 0x000fc80008400000 */
[----:B--2---:R-:W-:-:S05]  /*15dd0*/  FFMA R6, R3, UR22, R6 ;  /* 0x0000001603067c23 */ /* 0x004fca0008000006 */
[----:B------:R-:W-:-:S05]  /*15de0*/  F2FP.SATFINITE.E4M3.F32.PACK_AB_MERGE_C R3, RZ, R6, RZ ;  /* 0x00000006ff03723e */ /* 0x000fca00048070ff */
[----:B------:R0:W-:Y:S01]  /*15df0*/  @!P2 STG.E.U8 desc[UR20][R24.64+0xf8], R3 ;  /* 0x0000f8031800a986 */ /* 0x0001e2000c101114 */
[----:B------:R-:W-:Y:S05]  /*15e00*/  @P1 BRA `(.L_x_295) ;  /* 0x0000000000041947 */ /* 0x000fea0003800000 */
[----:B------:R2:W5:Y:S02]  /*15e10*/  LDG.E.U8 R2, desc[UR20][R4.64+0xf9] ;  /* 0x0000f91404027981 */ /* 0x000564000c1e1100 */
.L_x_295:
[----:B------:R-:W-:Y:S05]  /*15e20*/  BSYNC B1 ;  /* 0x0000000000017941 */ /* 0x000fea0003800000 */
.L_x_294:
[----:B------:R-:W2:Y:S01]  /*15e30*/  LDL.LU R7, [R1+0x254] ;  /* 0x0002540001077983 */ /* 0x000ea20000300800 */
[----:B-----5:R-:W-:Y:S01]  /*15e40*/  LOP3.LUT R2, R2, 0xff, RZ, 0xc0, !PT ;  /* 0x000000ff02027812 */ /* 0x020fe200078ec0ff */
[----:B------:R-:W-:Y:S01]  /*15e50*/  BSSY B1, `(.L_x_296) ;  /* 0x0000013000017945 */ /* 0x000fe20003800000 */
[----:B--234-:R-:W-:Y:S02]  /*15e60*/  IADD3 R5, P0, R33, 0x80, RZ ;  /* 0x0000008021057810 */ /* 0x01cfe40007f1e0ff */
[----:B------:R-:W-:-:S03]  /*15e70*/  F2FP.F16.E4M3.UNPACK_B R2, R2 ;  /* 0x00000002ff02723e */ /* 0x000fc600020006ff */
[----:B0-----:R-:W-:Y:S01]  /*15e80*/  IMAD.X R3, RZ, RZ, R35, P0 ;  /* 0x000000ffff037224 */ /* 0x001fe200000e0623 */
[----:B------:R-:W-:Y:S01]  /*15e90*/  ISETP.GE.AND P0, PT, R32, 0x81, PT ;  /* 0x000000812000780c */ /* 0x000fe20003f06270 */
[----:B------:R-:W-:Y:S02]  /*15ea0*/  HADD2.F32 R2, -RZ, R2.H0_H0 ;  /* 0x20000002ff027230 */ /* 0x000fe40000004100 */
[----:B------:R-:W-:Y:S01]  /*15eb0*/  IMAD R6, R3, UR6, RZ ;  /* 0x0000000603067c24 */ /* 0x000fe2000f8e02ff */
[----:B------:R-:W-:Y:S02]  /*15ec0*/  ISETP.LT.OR P3, PT, R0, 0x1, !P0 ;  /* 0x000000010000780c */ /* 0x000fe40004761670 */
[----:B------:R-:W-:Y:S01]  /*15ed0*/  FMUL R4, R2, UR23 ;  /* 0x0000001702047c20 */ /* 0x000fe20008400000 */
[----:B------:R-:W-:-:S04]  /*15ee0*/  IMAD.WIDE.U32 R2, R5, UR6, R36 ;  /* 0x0000000605027c25 */ /* 0x000fc8000f8e0024 */
[----:B------:R-:W-:Y:S01]  /*15ef0*/  IMAD R5, R5, UR7, R6 ;  /* 0x0000000705057c24 */ /* 0x000fe2000f8e0206 */
[----:B------:R-:W-:-:S04]  /*15f00*/  IADD3 R2, P2, R2, UR10, RZ ;  /* 0x0000000a02027c10 */ /* 0x000fc8000ff5e0ff */
[----:B------:R-:W-:Y:S01]  /*15f10*/  IADD3.X R3, R3, UR11, R5, P2, !PT ;  /* 0x0000000b03037c10 */ /* 0x000fe200097fe405 */
[----:B------:R-:W-:-:S05]  /*15f20*/  FFMA R4, R7, UR22, R4 ;  /* 0x0000001607047c23 */ /* 0x000fca0008000004 */
[----:B------:R-:W-:Y:S02]  /*15f30*/  F2FP.SATFINITE.E4M3.F32.PACK_AB_MERGE_C R7, RZ, R4, RZ ;  /* 0x00000004ff07723e */ /* 0x000fe400048070ff */
[----:B------:R-:W-:-:S03]  /*15f40*/  PRMT R4, RZ, 0x7610, R4 ;  /* 0x00007610ff047816 */ /* 0x000fc60000000004 */
[----:B------:R0:W-:Y:S01]  /*15f50*/  @!P1 STG.E.U8 desc[UR20][R24.64+0xf9], R7 ;  /* 0x0000f90718009986 */ /* 0x0001e2000c101114 */
[----:B------:R-:W-:Y:S05]  /*15f60*/  @P3 BRA `(.L_x_297) ;  /* 0x0000000000043947 */ /* 0x000fea0003800000 */
[----:B------:R2:W5:Y:S02]  /*15f70*/  LDG.E.U8 R4, desc[UR20][R2.64] ;  /* 0x0000001402047981 */ /* 0x000564000c1e1100 */
.L_x_297:
[----:B------:R-:W-:Y:S05]  /*15f80*/  BSYNC B1 ;  /* 0x0000000000017941 */ /* 0x000fea0003800000 */
.L_x_296:
[----:B------:R-:W3:Y:S01]  /*15f90*/  LDL.LU R5, [R1+0x258] ;  /* 0x0002580001057983 */ /* 0x000ee20000300800 */
        /* <DEDUP_REMOVED lines=12> */
.L_x_299:
[----:B------:R-:W-:Y:S05]  /*16060*/  BSYNC B1 ;  /* 0x0000000000017941 */ /* 0x000fea0003800000 */
.L_x_298:
[----:B---3--:R-:W3:Y:S01]  /*16070*/  LDL.LU R5, [R1+0x25c] ;  /* 0x00025c0001057983 */ /* 0x008ee20000300800 */
[----:B-----5:R-:W-:Y:S01]  /*16080*/  LOP3.LUT R4, R4, 0xff, RZ, 0xc0, !PT ;  /* 0x000000ff04047812 */ /* 0x020fe200078ec0ff */
[----:B------:R-:W-:Y:S01]  /*16090*/  BSSY B1, `(.L_x_300) ;  /* 0x0000013000017945 */ /* 0x000fe20003800000 */
[----:B------:R-:W-:Y:S02]  /*160a0*/  IADD3 R33, P1, R33, 0x88, RZ ;  /* 0x0000008821217810 */ /* 0x000fe40007f3e0ff */
[----:B------:R-:W-:Y:S02]  /*160b0*/  F2FP.F16.E4M3.UNPACK_B R4, R4 ;  /* 0x00000004ff04723e */ /* 0x000fe400020006ff */
[----:B------:R-:W-:Y:S01]  /*160c0*/  PRMT R6, RZ, 0x7610, R6 ;  /* 0x00007610ff067816 */ /* 0x000fe20000000006 */
[----:B------:R-:W-:Y:S01]  /*160d0*/  IMAD.X R34, RZ, RZ, R35, P1 ;  /* 0x000000ffff227224 */ /* 0x000fe200008e0623 */
[----:B------:R-:W-:Y:S01]  /*160e0*/  ISETP.GE.AND P1, PT, R32, 0x89, PT ;  /* 0x000000892000780c */ /* 0x000fe20003f26270 */
[----:B------:R-:W-:-:S02]  /*160f0*/  HADD2.F32 R4, -RZ, R4.H0_H0 ;  /* 0x20000004ff047230 */ /* 0x000fc40000004100 */
[----:B------:R-:W-:Y:S01]  /*16100*/  IMAD R34, R34, UR6, RZ ;  /* 0x0000000622227c24 */ /* 0x000fe2000f8e02ff */
[----:B------:R-:W-:Y:S01]  /*16110*/  ISETP.LT.OR P5, PT, R0, 0x1, !P1 ;  /* 0x000000010000780c */ /* 0x000fe20004fa1670 */
[----:B------:R-:W-:-:S04]  /*16120*/  IMAD.WIDE.U32 R36, R33, UR6, R36 ;  /* 0x0000000621247c25 */ /* 0x000fc8000f8e0024 */
[----:B------:R-:W-:Y:S01]  /*16130*/  FMUL R4, R4, UR23 ;  /* 0x0000001704047c20 */ /* 0x000fe20008400000 */
[----:B------:R-:W-:-:S03]  /*16140*/  IMAD R33, R33, UR7, R34 ;  /* 0x0000000721217c24 */ /* 0x000fc6000f8e0222 */
[----:B---3--:R-:W-:Y:S01]  /*16150*/  FFMA R5, R5, UR22, R4 ;  /* 0x0000001605057c23 */ /* 0x008fe20008000004 */
[----:B------:R-:W-:-:S04]  /*16160*/  IADD3 R4, P3, R36, UR10, RZ ;  /* 0x0000000a24047c10 */ /* 0x000fc8000ff7e0ff */
[----:B0-----:R-:W-:Y:S02]  /*16170*/  F2FP.SATFINITE.E4M3.F32.PACK_AB_MERGE_C R7, RZ, R5, RZ ;  /* 0x00000005ff07723e */ /* 0x001fe400048070ff */
[----:B------:R-:W-:-:S03]  /*16180*/  IADD3.X R5, R37, UR11, R33, P3, !PT ;  /* 0x0000000b25057c10 */ /* 0x000fc60009ffe421 */
[----:B------:R0:W-:Y:S01]  /*16190*/  @!P2 STG.E.U8 desc[UR20][R28.64+0x1], R7 ;  /* 0x000001071c00a986 */ /* 0x0001e2000c101114 */
[----:B------:R-:W-:Y:S05]  /*161a0*/  @P5 BRA `(.L_x_301) ;  /* 0x0000000000045947 */ /* 0x000fea0003800000 */
[----:B------:R3:W5:Y:S02]  /*161b0*/  LDG.E.U8 R6, desc[UR20][R4.64] ;  /* 0x0000001404067981 */ /* 0x000764000c1e1100 */
.L_x_301:
[----:B------:R-:W-:Y:S05]  /*161c0*/  BSYNC B1 ;  /* 0x0000000000017941 */ /* 0x000fea0003800000 */
.L_x_300:
        /* <DEDUP_REMOVED lines=13> */
.L_x_303:
[----:B------:R-:W-:Y:S05]  /*162a0*/  BSYNC B1 ;  /* 0x0000000000017941 */ /* 0x000fea0003800000 */
.L_x_302:
        /* <DEDUP_REMOVED lines=13> */
.L_x_305:
[----:B------:R-:W-:Y:S05]  /*16380*/  BSYNC B1 ;  /* 0x0000000000017941 */ /* 0x000fea0003800000 */
.L_x_304:
        /* <DEDUP_REMOVED lines=13> */
.L_x_307:
[----:B------:R-:W-:Y:S05]  /*16460*/  BSYNC B1 ;  /* 0x0000000000017941 */ /* 0x000fea0003800000 */
.L_x_306:
        /* <DEDUP_REMOVED lines=13> */
.L_x_309:
[----:B------:R-:W-:Y:S05]  /*16540*/  BSYNC B1 ;  /* 0x0000000000017941 */ /* 0x000fea0003800000 */
.L_x_308:
        /* <DEDUP_REMOVED lines=13> */
.L_x_311:
[----:B------:R-:W-:Y:S05]  /*16620*/  BSYNC B1 ;  /* 0x0000000000017941 */ /* 0x000fea0003800000 */
.L_x_310:
        /* <DEDUP_REMOVED lines=13> */
.L_x_313:
[----:B------:R-:W-:Y:S05]  /*16700*/  BSYNC B1 ;  /* 0x0000000000017941 */ /* 0x000fea0003800000 */
.L_x_312:
        /* <DEDUP_REMOVED lines=13> */
.L_x_315:
[----:B------:R-:W-:Y:S05]  /*167e0*/  BSYNC B1 ;  /* 0x0000000000017941 */ /* 0x000fea0003800000 */
.L_x_314:
        /* <DEDUP_REMOVED lines=13> */
.L_x_317:
[----:B------:R-:W-:Y:S05]  /*168c0*/  BSYNC B1 ;  /* 0x0000000000017941 */ /* 0x000fea0003800000 */
.L_x_316:
        /* <DEDUP_REMOVED lines=13> */
.L_x_319:
[----:B------:R-:W-:Y:S05]  /*169a0*/  BSYNC B1 ;  /* 0x0000000000017941 */ /* 0x000fea0003800000 */
.L_x_318:
        /* <DEDUP_REMOVED lines=13> */
.L_x_321:
[----:B------:R-:W-:Y:S05]  /*16a80*/  BSYNC B1 ;  /* 0x0000000000017941 */ /* 0x000fea0003800000 */
.L_x_320:
        /* <DEDUP_REMOVED lines=13> */
.L_x_323:
[----:B------:R-:W-:Y:S05]  /*16b60*/  BSYNC B1 ;  /* 0x0000000000017941 */ /* 0x000fea0003800000 */
.L_x_322:
        /* <DEDUP_REMOVED lines=13> */
.L_x_325:
[----:B------:R-:W-:Y:S05]  /*16c40*/  BSYNC B1 ;  /* 0x0000000000017941 */ /* 0x000fea0003800000 */
.L_x_324:
        /* <DEDUP_REMOVED lines=13> */
.L_x_327:
[----:B------:R-:W-:Y:S05]  /*16d20*/  BSYNC B1 ;  /* 0x0000000000017941 */ /* 0x000fea0003800000 */
.L_x_326:
        /* <DEDUP_REMOVED lines=13> */
.L_x_329:
[----:B------:R-:W-:Y:S05]  /*16e00*/  BSYNC B1 ;  /* 0x0000000000017941 */ /* 0x000fea0003800000 */
.L_x_328:
        /* <DEDUP_REMOVED lines=13> */
.L_x_331:
[----:B------:R-:W-:Y:S05]  /*16ee0*/  BSYNC B1 ;  /* 0x0000000000017941 */ /* 0x000fea0003800000 */
.L_x_330:
        /* <DEDUP_REMOVED lines=13> */
.L_x_333:
[----:B------:R-:W-:Y:S05]  /*16fc0*/  BSYNC B1 ;  /* 0x0000000000017941 */ /* 0x000fea0003800000 */
.L_x_332:
        /* <DEDUP_REMOVED lines=13> */
.L_x_335:
[----:B------:R-:W-:Y:S05]  /*170a0*/  BSYNC B1 ;  /* 0x0000000000017941 */ /* 0x000fea0003800000 */
.L_x_334:
        /* <DEDUP_REMOVED lines=13> */
.L_x_337:
[----:B------:R-:W-:Y:S05]  /*17180*/  BSYNC B1 ;  /* 0x0000000000017941 */ /* 0x000fea0003800000 */
.L_x_336:
        /* <DEDUP_REMOVED lines=13> */
.L_x_339:
[----:B------:R-:W-:Y:S05]  /*17260*/  BSYNC B1 ;  /* 0x0000000000017941 */ /* 0x000fea0003800000 */
.L_x_338:
        /* <DEDUP_REMOVED lines=13> */
.L_x_341:
[----:B------:R-:W-:Y:S05]  /*17340*/  BSYNC B1 ;  /* 0x0000000000017941 */ /* 0x000fea0003800000 */
.L_x_340:
        /* <DEDUP_REMOVED lines=13> */
.L_x_343:
[----:B------:R-:W-:Y:S05]  /*17420*/  BSYNC B1 ;  /* 0x0000000000017941 */ /* 0x000fea0003800000 */
.L_x_342:
        /* <DEDUP_REMOVED lines=13> */
.L_x_345:
[----:B------:R-:W-:Y:S05]  /*17500*/  BSYNC B1 ;  /* 0x0000000000017941 */ /* 0x000fea0003800000 */
.L_x_344:
        /* <DEDUP_REMOVED lines=13> */
.L_x_347:
[----:B------:R-:W-:Y:S05]  /*175e0*/  BSYNC B1 ;  /* 0x0000000000017941 */ /* 0x000fea0003800000 */
.L_x_346:
        /* <DEDUP_REMOVED lines=13> */
.L_x_349:
[----:B------:R-:W-:Y:S05]  /*176c0*/  BSYNC B1 ;  /* 0x0000000000017941 */ /* 0x000fea0003800000 */
.L_x_348:
        /* <DEDUP_REMOVED lines=13> */
.L_x_351:
[----:B------:R-:W-:Y:S05]  /*177a0*/  BSYNC B1 ;  /* 0x0000000000017941 */ /* 0x000fea0003800000 */
.L_x_350:
        /* <DEDUP_REMOVED lines=13> */
.L_x_353:
[----:B------:R-:W-:Y:S05]  /*17880*/  BSYNC B1 ;  /* 0x0000000000017941 */ /* 0x000fea0003800000 */
.L_x_352:
        /* <DEDUP_REMOVED lines=13> */
.L_x_355:
[----:B------:R-:W-:Y:S05]  /*17960*/  BSYNC B1 ;  /* 0x0000000000017941 */ /* 0x000fea0003800000 */
.L_x_354:
        /* <DEDUP_REMOVED lines=13> */
.L_x_357:
[----:B------:R-:W-:Y:S05]  /*17a40*/  BSYNC B1 ;  /* 0x0000000000017941 */ /* 0x000fea0003800000 */
.L_x_356:
        /* <DEDUP_REMOVED lines=13> */
.L_x_359:
[----:B------:R-:W-:Y:S05]  /*17b20*/  BSYNC B1 ;  /* 0x0000000000017941 */ /* 0x000fea0003800000 */
.L_x_358:
        /* <DEDUP_REMOVED lines=13> */
.L_x_361:
[----:B------:R-:W-:Y:S05]  /*17c00*/  BSYNC B1 ;  /* 0x0000000000017941 */ /* 0x000fea0003800000 */
.L_x_360:
        /* <DEDUP_REMOVED lines=13> */
.L_x_363:
[----:B------:R-:W-:Y:S05]  /*17ce0*/  BSYNC B1 ;  /* 0x0000000000017941 */ /* 0x000fea0003800000 */
.L_x_362:
        /* <DEDUP_REMOVED lines=13> */
.L_x_365:
[----:B------:R-:W-:Y:S05]  /*17dc0*/  BSYNC B1 ;  /* 0x0000000000017941 */ /* 0x000fea0003800000 */
.L_x_364:
        /* <DEDUP_REMOVED lines=13> */
.L_x_367:
[----:B------:R-:W-:Y:S05]  /*17ea0*/  BSYNC B1 ;  /* 0x0000000000017941 */ /* 0x000fea0003800000 */
.L_x_366:
        /* <DEDUP_REMOVED lines=13> */
.L_x_369:
[----:B------:R-:W-:Y:S05]  /*17f80*/  BSYNC B1 ;  /* 0x0000000000017941 */ /* 0x000fea0003800000 */
.L_x_368:
        /* <DEDUP_REMOVED lines=13> */
.L_x_371:
[----:B------:R-:W-:Y:S05]  /*18060*/  BSYNC B1 ;  /* 0x0000000000017941 */ /* 0x000fea0003800000 */
.L_x_370:
        /* <DEDUP_REMOVED lines=13> */
.L_x_373:
[----:B------:R-:W-:Y:S05]  /*18140*/  BSYNC B1 ;  /* 0x0000000000017941 */ /* 0x000fea0003800000 */
.L_x_372:
        /* <DEDUP_REMOVED lines=13> */
.L_x_375:
[----:B------:R-:W-:Y:S05]  /*18220*/  BSYNC B1 ;  /* 0x0000000000017941 */ /* 0x000fea0003800000 */
.L_x_374:
        /* <DEDUP_REMOVED lines=13> */
.L_x_377:
[----:B------:R-:W-:Y:S05]  /*18300*/  BSYNC B1 ;  /* 0x0000000000017941 */ /* 0x000fea0003800000 */
.L_x_376:
        /* <DEDUP_REMOVED lines=13> */
.L_x_379:
[----:B------:R-:W-:Y:S05]  /*183e0*/  BSYNC B1 ;  /* 0x0000000000017941 */ /* 0x000fea0003800000 */
.L_x_378:
        /* <DEDUP_REMOVED lines=13> */
.L_x_381:
[----:B------:R-:W-:Y:S05]  /*184c0*/  BSYNC B1 ;  /* 0x0000000000017941 */ /* 0x000fea0003800000 */
.L_x_380:
        /* <DEDUP_REMOVED lines=13> */
.L_x_383:
[----:B------:R-:W-:Y:S05]  /*185a0*/  BSYNC B1 ;  /* 0x0000000000017941 */ /* 0x000fea0003800000 */
.L_x_382:
        /* <DEDUP_REMOVED lines=13> */
.L_x_385:
[----:B------:R-:W-:Y:S05]  /*18680*/  BSYNC B1 ;  /* 0x0000000000017941 */ /* 0x000fea0003800000 */
.L_x_384:
        /* <DEDUP_REMOVED lines=13> */
.L_x_387:
[----:B------:R-:W-:Y:S05]  /*18760*/  BSYNC B1 ;  /* 0x0000000000017941 */ /* 0x000fea0003800000 */
.L_x_386:
        /* <DEDUP_REMOVED lines=13> */
.L_x_389:
[----:B------:R-:W-:Y:S05]  /*18840*/  BSYNC B1 ;  /* 0x0000000000017941 */ /* 0x000fea0003800000 */
.L_x_388:
        /* <DEDUP_REMOVED lines=13> */
.L_x_391:
[----:B------:R-:W-:Y:S05]  /*18920*/  BSYNC B1 ;  /* 0x0000000000017941 */ /* 0x000fea0003800000 */
.L_x_390:
        /* <DEDUP_REMOVED lines=13> */
.L_x_393:
[----:B------:R-:W-:Y:S05]  /*18a00*/  BSYNC B1 ;  /* 0x0000000000017941 */ /* 0x000fea0003800000 */
.L_x_392:
        /* <DEDUP_REMOVED lines=13> */
.L_x_395:
[----:B------:R-:W-:Y:S05]  /*18ae0*/  BSYNC B1 ;  /* 0x0000000000017941 */ /* 0x000fea0003800000 */
.L_x_394:
        /* <DEDUP_REMOVED lines=13> */
.L_x_397:
[----:B------:R-:W-:Y:S05]  /*18bc0*/  BSYNC B1 ;  /* 0x0000000000017941 */ /* 0x000fea0003800000 */
.L_x_396:
        /* <DEDUP_REMOVED lines=13> */
.L_x_399:
[----:B------:R-:W-:Y:S05]  /*18ca0*/  BSYNC B1 ;  /* 0x0000000000017941 */ /* 0x000fea0003800000 */
.L_x_398:
        /* <DEDUP_REMOVED lines=13> */
.L_x_401:
[----:B------:R-:W-:Y:S05]  /*18d80*/  BSYNC B1 ;  /* 0x0000000000017941 */ /* 0x000fea0003800000 */
.L_x_400:
        /* <DEDUP_REMOVED lines=13> */
.L_x_403:
[----:B------:R-:W-:Y:S05]  /*18e60*/  BSYNC B1 ;  /* 0x0000000000017941 */ /* 0x000fea0003800000 */
.L_x_402:
        /* <DEDUP_REMOVED lines=13> */
.L_x_405:
[----:B------:R-:W-:Y:S05]  /*18f40*/  BSYNC B1 ;  /* 0x0000000000017941 */ /* 0x000fea0003800000 */
.L_x_404:
        /* <DEDUP_REMOVED lines=13> */
.L_x_407:
[----:B------:R-:W-:Y:S05]  /*19020*/  BSYNC B1 ;  /* 0x0000000000017941 */ /* 0x000fea0003800000 */
.L_x_406:
        /* <DEDUP_REMOVED lines=13> */
.L_x_409:
[----:B------:R-:W-:Y:S05]  /*19100*/  BSYNC B1 ;  /* 0x0000000000017941 */ /* 0x000fea0003800000 */
.L_x_408:
        /* <DEDUP_REMOVED lines=13> */
.L_x_411:
[----:B------:R-:W-:Y:S05]  /*191e0*/  BSYNC B1 ;  /* 0x0000000000017941 */ /* 0x000fea0003800000 */
.L_x_410:
        /* <DEDUP_REMOVED lines=13> */
.L_x_413:
[----:B------:R-:W-:Y:S05]  /*192c0*/  BSYNC B1 ;  /* 0x0000000000017941 */ /* 0x000fea0003800000 */
.L_x_412:
        /* <DEDUP_REMOVED lines=13> */
.L_x_415:
[----:B------:R-:W-:Y:S05]  /*193a0*/  BSYNC B1 ;  /* 0x0000000000017941 */ /* 0x000fea0003800000 */
.L_x_414:
        /* <DEDUP_REMOVED lines=13> */
.L_x_417:
[----:B------:R-:W-:Y:S05]  /*19480*/  BSYNC B1 ;  /* 0x0000000000017941 */ /* 0x000fea0003800000 */
.L_x_416:
        /* <DEDUP_REMOVED lines=13> */
.L_x_419:
[----:B------:R-:W-:Y:S05]  /*19560*/  BSYNC B1 ;  /* 0x0000000000017941 */ /* 0x000fea0003800000 */
.L_x_418:
        /* <DEDUP_REMOVED lines=13> */
.L_x_421:
[----:B------:R-:W-:Y:S05]  /*19640*/  BSYNC B1 ;  /* 0x0000000000017941 */ /* 0x000fea0003800000 */
.L_x_420:
        /* <DEDUP_REMOVED lines=13> */
.L_x_423:
[----:B------:R-:W-:Y:S05]  /*19720*/  BSYNC B1 ;  /* 0x0000000000017941 */ /* 0x000fea0003800000 */
.L_x_422:
        /* <DEDUP_REMOVED lines=13> */
.L_x_425:
[----:B------:R-:W-:Y:S05]  /*19800*/  BSYNC B1 ;  /* 0x0000000000017941 */ /* 0x000fea0003800000 */
.L_x_424:
        /* <DEDUP_REMOVED lines=13> */
.L_x_427:
[----:B------:R-:W-:Y:S05]  /*198e0*/  BSYNC B1 ;  /* 0x0000000000017941 */ /* 0x000fea0003800000 */
.L_x_426:
        /* <DEDUP_REMOVED lines=13> */
.L_x_429:
[----:B------:R-:W-:Y:S05]  /*199c0*/  BSYNC B1 ;  /* 0x0000000000017941 */ /* 0x000fea0003800000 */
.L_x_428:
        /* <DEDUP_REMOVED lines=13> */
.L_x_431:
[----:B------:R-:W-:Y:S05]  /*19aa0*/  BSYNC B1 ;  /* 0x0000000000017941 */ /* 0x000fea0003800000 */
.L_x_430:
        /* <DEDUP_REMOVED lines=13> */
.L_x_433:
[----:B------:R-:W-:Y:S05]  /*19b80*/  BSYNC B1 ;  /* 0x0000000000017941 */ /* 0x000fea0003800000 */
.L_x_432:
        /* <DEDUP_REMOVED lines=13> */
.L_x_435:
[----:B------:R-:W-:Y:S05]  /*19c60*/  BSYNC B1 ;  /* 0x0000000000017941 */ /* 0x000fea0003800000 */
.L_x_434:
        /* <DEDUP_REMOVED lines=13> */
.L_x_437:
[----:B------:R-:W-:Y:S05]  /*19d40*/  BSYNC B1 ;  /* 0x0000000000017941 */ /* 0x000fea0003800000 */
.L_x_436:
        /* <DEDUP_REMOVED lines=13> */
.L_x_439:
[----:B------:R-:W-:Y:S05]  /*19e20*/  BSYNC B1 ;  /* 0x0000000000017941 */ /* 0x000fea0003800000 */
.L_x_438:
        /* <DEDUP_REMOVED lines=13> */
.L_x_441:
[----:B------:R-:W-:Y:S05]  /*19f00*/  BSYNC B1 ;  /* 0x0000000000017941 */ /* 0x000fea0003800000 */
.L_x_440:
        /* <DEDUP_REMOVED lines=13> */
.L_x_443:
[----:B------:R-:W-:Y:S05]  /*19fe0*/  BSYNC B1 ;  /* 0x0000000000017941 */ /* 0x000fea0003800000 */
.L_x_442:
        /* <DEDUP_REMOVED lines=13> */
.L_x_445:
[----:B------:R-:W-:Y:S05]  /*1a0c0*/  BSYNC B1 ;  /* 0x0000000000017941 */ /* 0x000fea0003800000 */
.L_x_444:
        /* <DEDUP_REMOVED lines=13> */
.L_x_447:
[----:B------:R-:W-:Y:S05]  /*1a1a0*/  BSYNC B1 ;  /* 0x0000000000017941 */ /* 0x000fea0003800000 */
.L_x_446:
        /* <DEDUP_REMOVED lines=13> */
.L_x_449:
[----:B------:R-:W-:Y:S05]  /*1a280*/  BSYNC B1 ;  /* 0x0000000000017941 */ /* 0x000fea0003800000 */
.L_x_448:
        /* <DEDUP_REMOVED lines=13> */
.L_x_451:
[----:B------:R-:W-:Y:S05]  /*1a360*/  BSYNC B1 ;  /* 0x0000000000017941 */ /* 0x000fea0003800000 */
.L_x_450:
        /* <DEDUP_REMOVED lines=13> */
.L_x_453:
[----:B------:R-:W-:Y:S05]  /*1a440*/  BSYNC B1 ;  /* 0x0000000000017941 */ /* 0x000fea0003800000 */
.L_x_452:
        /* <DEDUP_REMOVED lines=13> */
.L_x_455:
[----:B------:R-:W-:Y:S05]  /*1a520*/  BSYNC B1 ;  /* 0x0000000000017941 */ /* 0x000fea0003800000 */
.L_x_454:
        /* <DEDUP_REMOVED lines=13> */
.L_x_457:
[----:B------:R-:W-:Y:S05]  /*1a600*/  BSYNC B1 ;  /* 0x0000000000017941 */ /* 0x000fea0003800000 */
.L_x_456:
        /* <DEDUP_REMOVED lines=13> */
.L_x_459:
[----:B------:R-:W-:Y:S05]  /*1a6e0*/  BSYNC B1 ;  /* 0x0000000000017941 */ /* 0x000fea0003800000 */
.L_x_458:
        /* <DEDUP_REMOVED lines=13> */
.L_x_461:
[----:B------:R-:W-:Y:S05]  /*1a7c0*/  BSYNC B1 ;  /* 0x0000000000017941 */ /* 0x000fea0003800000 */
.L_x_460:
        /* <DEDUP_REMOVED lines=13> */
.L_x_463:
[----:B------:R-:W-:Y:S05]  /*1a8a0*/  BSYNC B1 ;  /* 0x0000000000017941 */ /* 0x000fea0003800000 */
.L_x_462:
        /* <DEDUP_REMOVED lines=13> */
.L_x_465:
[----:B------:R-:W-:Y:S05]  /*1a980*/  BSYNC B1 ;  /* 0x0000000000017941 */ /* 0x000fea0003800000 */
.L_x_464:
        /* <DEDUP_REMOVED lines=13> */
.L_x_467:
[----:B------:R-:W-:Y:S05]  /*1aa60*/  BSYNC B1 ;  /* 0x0000000000017941 */ /* 0x000fea0003800000 */
.L_x_466:
        /* <DEDUP_REMOVED lines=13> */
.L_x_469:
[----:B------:R-:W-:Y:S05]  /*1ab40*/  BSYNC B1 ;  /* 0x0000000000017941 */ /* 0x000fea0003800000 */
.L_x_468:
        /* <DEDUP_REMOVED lines=13> */
.L_x_471:
[----:B------:R-:W-:Y:S05]  /*1ac20*/  BSYNC B1 ;  /* 0x0000000000017941 */ /* 0x000fea0003800000 */
.L_x_470:
        /* <DEDUP_REMOVED lines=13> */
.L_x_473:
[----:B------:R-:W-:Y:S05]  /*1ad00*/  BSYNC B1 ;  /* 0x0000000000017941 */ /* 0x000fea0003800000 */
.L_x_472:
        /* <DEDUP_REMOVED lines=13> */
.L_x_475:
[----:B------:R-:W-:Y:S05]  /*1ade0*/  BSYNC B1 ;  /* 0x0000000000017941 */ /* 0x000fea0003800000 */
.L_x_474:
        /* <DEDUP_REMOVED lines=13> */
.L_x_477:
[----:B------:R-:W-:Y:S05]  /*1aec0*/  BSYNC B1 ;  /* 0x0000000000017941 */ /* 0x000fea0003800000 */
.L_x_476:
        /* <DEDUP_REMOVED lines=13> */
.L_x_479:
[----:B------:R-:W-:Y:S05]  /*1afa0*/  BSYNC B1 ;  /* 0x0000000000017941 */ /* 0x000fea0003800000 */
.L_x_478:
        /* <DEDUP_REMOVED lines=13> */
.L_x_481:
[----:B------:R-:W-:Y:S05]  /*1b080*/  BSYNC B1 ;  /* 0x0000000000017941 */ /* 0x000fea0003800000 */
.L_x_480:
        /* <DEDUP_REMOVED lines=13> */
.L_x_483:
[----:B------:R-:W-:Y:S05]  /*1b160*/  BSYNC B1 ;  /* 0x0000000000017941 */ /* 0x000fea0003800000 */
.L_x_482:
        /* <DEDUP_REMOVED lines=13> */
.L_x_485:
[----:B------:R-:W-:Y:S05]  /*1b240*/  BSYNC B1 ;  /* 0x0000000000017941 */ /* 0x000fea0003800000 */
.L_x_484:
        /* <DEDUP_REMOVED lines=13> */
.L_x_487:
[----:B------:R-:W-:Y:S05]  /*1b320*/  BSYNC B1 ;  /* 0x0000000000017941 */ /* 0x000fea0003800000 */
.L_x_486:
        /* <DEDUP_REMOVED lines=13> */
.L_x_489:
[----:B------:R-:W-:Y:S05]  /*1b400*/  BSYNC B1 ;  /* 0x0000000000017941 */ /* 0x000fea0003800000 */
.L_x_488:
        /* <DEDUP_REMOVED lines=13> */
.L_x_491:
[----:B------:R-:W-:Y:S05]  /*1b4e0*/  BSYNC B1 ;  /* 0x0000000000017941 */ /* 0x000fea0003800000 */
.L_x_490:
        /* <DEDUP_REMOVED lines=13> */
.L_x_493:
[----:B------:R-:W-:Y:S05]  /*1b5c0*/  BSYNC B1 ;  /* 0x0000000000017941 */ /* 0x000fea0003800000 */
.L_x_492:
        /* <DEDUP_REMOVED lines=13> */
.L_x_495:
[----:B------:R-:W-:Y:S05]  /*1b6a0*/  BSYNC B1 ;  /* 0x0000000000017941 */ /* 0x000fea0003800000 */
.L_x_494:
        /* <DEDUP_REMOVED lines=13> */
.L_x_497:
[----:B------:R-:W-:Y:S05]  /*1b780*/  BSYNC B1 ;  /* 0x0000000000017941 */ /* 0x000fea0003800000 */
.L_x_496:
        /* <DEDUP_REMOVED lines=13> */
.L_x_499:
[----:B------:R-:W-:Y:S05]  /*1b860*/  BSYNC B1 ;  /* 0x0000000000017941 */ /* 0x000fea0003800000 */
.L_x_498:
        /* <DEDUP_REMOVED lines=13> */
.L_x_501:
[----:B------:R-:W-:Y:S05]  /*1b940*/  BSYNC B1 ;  /* 0x0000000000017941 */ /* 0x000fea0003800000 */
.L_x_500:
        /* <DEDUP_REMOVED lines=13> */
.L_x_503:
[----:B------:R-:W-:Y:S05]  /*1ba20*/  BSYNC B1 ;  /* 0x0000000000017941 */ /* 0x000fea0003800000 */
.L_x_502:
        /* <DEDUP_REMOVED lines=13> */
.L_x_505:
[----:B------:R-:W-:Y:S05]  /*1bb00*/  BSYNC B1 ;  /* 0x0000000000017941 */ /* 0x000fea0003800000 */
.L_x_504:
        /* <DEDUP_REMOVED lines=13> */
.L_x_507:
[----:B------:R-:W-:Y:S05]  /*1bbe0*/  BSYNC B1 ;  /* 0x0000000000017941 */ /* 0x000fea0003800000 */
.L_x_506:
        /* <DEDUP_REMOVED lines=13> */
.L_x_509:
[----:B------:R-:W-:Y:S05]  /*1bcc0*/  BSYNC B1 ;  /* 0x0000000000017941 */ /* 0x000fea0003800000 */
.L_x_508:
        /* <DEDUP_REMOVED lines=13> */
.L_x_511:
[----:B------:R-:W-:Y:S05]  /*1bda0*/  BSYNC B1 ;  /* 0x0000000000017941 */ /* 0x000fea0003800000 */
.L_x_510:
        /* <DEDUP_REMOVED lines=13> */
.L_x_513:
[----:B------:R-:W-:Y:S05]  /*1be80*/  BSYNC B1 ;  /* 0x0000000000017941 */ /* 0x000fea0003800000 */
.L_x_512:
        /* <DEDUP_REMOVED lines=13> */
.L_x_515:
[----:B------:R-:W-:Y:S05]  /*1bf60*/  BSYNC B1 ;  /* 0x0000000000017941 */ /* 0x000fea0003800000 */
.L_x_514:
        /* <DEDUP_REMOVED lines=13> */
.L_x_517:
[----:B------:R-:W-:Y:S05]  /*1c040*/  BSYNC B1 ;  /* 0x0000000000017941 */ /* 0x000fea0003800000 */
.L_x_516:
        /* <DEDUP_REMOVED lines=13> */
.L_x_519:
[----:B------:R-:W-:Y:S05]  /*1c120*/  BSYNC B1 ;  /* 0x0000000000017941 */ /* 0x000fea0003800000 */
.L_x_518:
        /* <DEDUP_REMOVED lines=13> */
.L_x_521:
[----:B------:R-:W-:Y:S05]  /*1c200*/  BSYNC B1 ;  /* 0x0000000000017941 */ /* 0x000fea0003800000 */
.L_x_520:
        /* <DEDUP_REMOVED lines=13> */
.L_x_523:
[----:B------:R-:W-:Y:S05]  /*1c2e0*/  BSYNC B1 ;  /* 0x0000000000017941 */ /* 0x000fea0003800000 */
.L_x_522:
        /* <DEDUP_REMOVED lines=13> */
.L_x_525:
[----:B------:R-:W-:Y:S05]  /*1c3c0*/  BSYNC B1 ;  /* 0x0000000000017941 */ /* 0x000fea0003800000 */
.L_x_524:
        /* <DEDUP_REMOVED lines=13> */
.L_x_527:
[----:B------:R-:W-:Y:S05]  /*1c4a0*/  BSYNC B1 ;  /* 0x0000000000017941 */ /* 0x000fea0003800000 */
.L_x_526:
        /* <DEDUP_REMOVED lines=13> */
.L_x_529:
[----:B------:R-:W-:Y:S05]  /*1c580*/  BSYNC B1 ;  /* 0x0000000000017941 */ /* 0x000fea0003800000 */
.L_x_528:
        /* <DEDUP_REMOVED lines=13> */
.L_x_531:
[----:B------:R-:W-:Y:S05]  /*1c660*/  BSYNC B1 ;  /* 0x0000000000017941 */ /* 0x000fea0003800000 */
.L_x_530:
        /* <DEDUP_REMOVED lines=13> */
.L_x_533:
[----:B------:R-:W-:Y:S05]  /*1c740*/  BSYNC B1 ;  /* 0x0000000000017941 */ /* 0x000fea0003800000 */
.L_x_532:
        /* <DEDUP_REMOVED lines=13> */
.L_x_535:
[----:B------:R-:W-:Y:S05]  /*1c820*/  BSYNC B1 ;  /* 0x0000000000017941 */ /* 0x000fea0003800000 */
.L_x_534:
        /* <DEDUP_REMOVED lines=13> */
.L_x_537:
[----:B------:R-:W-:Y:S05]  /*1c900*/  BSYNC B1 ;  /* 0x0000000000017941 */ /* 0x000fea0003800000 */
.L_x_536:
        /* <DEDUP_REMOVED lines=13> */
.L_x_539:
[----:B------:R-:W-:Y:S05]  /*1c9e0*/  BSYNC B1 ;  /* 0x0000000000017941 */ /* 0x000fea0003800000 */
.L_x_538:
        /* <DEDUP_REMOVED lines=13> */
.L_x_541:
[----:B------:R-:W-:Y:S05]  /*1cac0*/  BSYNC B1 ;  /* 0x0000000000017941 */ /* 0x000fea0003800000 */
.L_x_540:
        /* <DEDUP_REMOVED lines=13> */
.L_x_543:
[----:B------:R-:W-:Y:S05]  /*1cba0*/  BSYNC B1 ;  /* 0x0000000000017941 */ /* 0x000fea0003800000 */
.L_x_542:
        /* <DEDUP_REMOVED lines=13> */
.L_x_545:
[----:B------:R-:W-:Y:S05]  /*1cc80*/  BSYNC B1 ;  /* 0x0000000000017941 */ /* 0x000fea0003800000 */
.L_x_544:
        /* <DEDUP_REMOVED lines=13> */
.L_x_547:
[----:B------:R-:W-:Y:S05]  /*1cd60*/  BSYNC B1 ;  /* 0x0000000000017941 */ /* 0x000fea0003800000 */
.L_x_546:
[----:B--234-:R-:W2:Y:S01]  /*1cd70*/  LDL.LU R3, [R1+0x44c] ;  /* 0x00044c0001037983 */ /* 0x01cea20000300800 */
        /* <DEDUP_REMOVED lines=12> */
.L_x_549:
[----:B------:R-:W-:Y:S05]  /*1ce40*/  BSYNC B1 ;  /* 0x0000000000017941 */ /* 0x000fea0003800000 */
.L_x_548:
[----:B--2---:R-:W2:Y:S01]  /*1ce50*/  LDL.LU R3, [R1+0x450] ;  /* 0x0004500001037983 */ /* 0x004ea20000300800 */
        /* <DEDUP_REMOVED lines=12> */
.L_x_551:
[----:B------:R-:W-:Y:S05]  /*1cf20*/  BSYNC B1 ;  /* 0x0000000000017941 */ /* 0x000fea0003800000 */
.L_x_550:
[----:B------:R-:W-:Y:S05]  /*1cf30*/  @P1 BRA `(.L_x_552) ;  /* 0x00000048008c1947 */ /* 0x000fea0003800000 */
[----:B------:R-:W2:Y:S01]  /*1cf40*/  LDL.LU R2, [R1+0x454] ;  /* 0x0004540001027983 */ /* 0x000ea20000300800 */
[----:B-----5:R-:W-:-:S04]  /*1cf50*/  LOP3.LUT R0, R0, 0xff, RZ, 0xc0, !PT ;  /* 0x000000ff00007812 */ /* 0x020fc800078ec0ff */
[----:B------:R-:W-:-:S05]  /*1cf60*/  F2FP.F16.E4M3.UNPACK_B R0, R0 ;  /* 0x00000000ff00723e */ /* 0x000fca00020006ff */
[----:B------:R-:W-:-:S05]  /*1cf70*/  HADD2.F32 R0, -RZ, R0.H0_H0 ;  /* 0x20000000ff007230 */ /* 0x000fca0000004100 */
[----:B------:R-:W-:-:S04]  /*1cf80*/  FMUL R0, R0, UR23 ;  /* 0x0000001700007c20 */ /* 0x000fc80008400000 */
[----:B--2---:R-:W-:-:S05]  /*1cf90*/  FFMA R0, R2, UR22, R0 ;  /* 0x0000001602007c23 */ /* 0x004fca0008000000 */
[----:B------:R-:W-:-:S05]  /*1cfa0*/  F2FP.SATFINITE.E4M3.F32.PACK_AB_MERGE_C R3, RZ, R0, RZ ;  /* 0x00000000ff03723e */ /* 0x000fca00048070ff */
[----:B------:R2:W-:Y:S01]  /*1cfb0*/  STG.E.U8 desc[UR20][R26.64+0xf9], R3 ;  /* 0x0000f9031a007986 */ /* 0x0005e2000c101114 */
[----:B------:R-:W-:Y:S05]  /*1cfc0*/  BRA `(.L_x_552) ;  /* 0x0000004800687947 */ /* 0x000fea0003800000 */
.L_x_39:
[----:B------:R-:W-:Y:S01]  /*1cfd0*/  ISETP.GE.AND P3, PT, R32, 0x1, PT ;  /* 0x000000012000780c */ /* 0x000fe20003f66270 */
[----:B------:R-:W-:Y:S01]  /*1cfe0*/  FMUL R4, R4, UR22 ;  /* 0x0000001604047c20 */ /* 0x000fe20008400000 */
[----:B------:R-:W2:Y:S02]  /*1cff0*/  LDL.LU R35, [R1+0x200] ;  /* 0x0002000001237983 */ /* 0x000ea40000300800 */
[----:B------:R-:W-:Y:S02]  /*1d000*/  ISETP.LT.OR P0, PT, R0, 0x1, !P3 ;  /* 0x000000010000780c */ /* 0x000fe40005f01670 */
[----:B------:R-:W-:Y:S01]  /*1d010*/  F2FP.SATFINITE.E4M3.F32.PACK_AB_MERGE_C R4, RZ, R4, RZ ;  /* 0x00000004ff04723e */ /* 0x000fe200048070ff */
[----:B------:R-:W-:Y:S01]  /*1d020*/  FMUL R5, R5, UR22 ;  /* 0x0000001605057c20 */ /* 0x000fe20008400000 */
[----:B------:R-:W-:Y:S01]  /*1d030*/  ISETP.GE.AND P2, PT, R32, 0x9, PT ;  /* 0x000000092000780c */ /* 0x000fe20003f46270 */
[----:B------:R-:W-:Y:S01]  /*1d040*/  FMUL R6, R6, UR22 ;  /* 0x0000001606067c20 */ /* 0x000fe20008400000 */
[----:B------:R-:W-:Y:S01]  /*1d050*/  FMUL R7, R7, UR22 ;  /* 0x0000001607077c20 */ /* 0x000fe20008400000 */
[----:B------:R-:W-:Y:S01]  /*1d060*/  ISETP.LT.OR P1, PT, R0, 0x9, !P3 ;  /* 0x000000090000780c */ /* 0x000fe20005f21670 */
[----:B------:R-:W-:Y:S01]  /*1d070*/  FMUL R8, R8, UR22 ;  /* 0x0000001608087c20 */ /* 0x000fe20008400000 */
[----:B------:R-:W-:Y:S01]  /*1d080*/  ISETP.LT.OR P5, PT, R0, 0xa, !P3 ;  /* 0x0000000a0000780c */ /* 0x000fe20005fa1670 */
[----:B------:R-:W-:Y:S01]  /*1d090*/  FMUL R9, R9, UR22 ;  /* 0x0000001609097c20 */ /* 0x000fe20008400000 */
[----:B------:R-:W-:Y:S01]  /*1d0a0*/  FMUL R10, R10, UR22 ;  /* 0x000000160a0a7c20 */ /* 0x000fe20008400000 */
[----:B------:R-:W-:Y:S01]  /*1d0b0*/  FMUL R11, R11, UR22 ;  /* 0x000000160b0b7c20 */ /* 0x000fe20008400000 */
[----:B------:R-:W-:Y:S01]  /*1d0c0*/  @!P0 STG.E.U8 desc[UR20][R2.64], R4 ;  /* 0x0000000402008986 */ /* 0x000fe2000c101114 */
[----:B------:R-:W-:-:S02]  /*1d0d0*/  ISETP.LT.OR P0, PT, R0, 0x2, !P3 ;  /* 0x000000020000780c */ /* 0x000fc40005f01670 */
[----:B------:R-:W-:Y:S01]  /*1d0e0*/  F2FP.SATFINITE.E4M3.F32.PACK_AB_MERGE_C R5, RZ, R5, RZ ;  /* 0x00000005ff05723e */ /* 0x000fe200048070ff */
[----:B------:R-:W-:Y:S01]  /*1d0f0*/  FMUL R12, R12, UR22 ;  /* 0x000000160c0c7c20 */ /* 0x000fe20008400000 */
[----:B------:R-:W-:Y:S01]  /*1d100*/  F2FP.SATFINITE.E4M3.F32.PACK_AB_MERGE_C R6, RZ, R6, RZ ;  /* 0x00000006ff06723e */ /* 0x000fe200048070ff */
[----:B------:R-:W-:Y:S01]  /*1d110*/  FMUL R13, R13, UR22 ;  /* 0x000000160d0d7c20 */ /* 0x000fe20008400000 */
[----:B------:R-:W-:Y:S01]  /*1d120*/  FMUL R14, R14, UR22 ;  /* 0x000000160e0e7c20 */ /* 0x000fe20008400000 */
[----:B------:R-:W-:Y:S01]  /*1d130*/  FMUL R15, R15, UR22 ;  /* 0x000000160f0f7c20 */ /* 0x000fe20008400000 */
[----:B------:R-:W-:Y:S01]  /*1d140*/  FMUL R16, R16, UR22 ;  /* 0x0000001610107c20 */ /* 0x000fe20008400000 */
[----:B------:R-:W-:Y:S01]  /*1d150*/  FMUL R17, R17, UR22 ;  /* 0x0000001611117c20 */ /* 0x000fe20008400000 */
[----:B------:R-:W-:Y:S01]  /*1d160*/  FMUL R18, R18, UR22 ;  /* 0x0000001612127c20 */ /* 0x000fe20008400000 */
[----:B------:R-:W-:Y:S01]  /*1d170*/  FMUL R19, R19, UR22 ;  /* 0x0000001613137c20 */ /* 0x000fe20008400000 */
[----:B------:R-:W-:Y:S01]  /*1d180*/  FMUL R20, R20, UR22 ;  /* 0x0000001614147c20 */ /* 0x000fe20008400000 */
[----:B------:R0:W-:Y:S01]  /*1d190*/  @!P0 STG.E.U8 desc[UR20][R2.64+0x1], R5 ;  /* 0x0000010502008986 */ /* 0x0001e2000c101114 */
[----:B------:R-:W-:-:S02]  /*1d1a0*/  ISETP.LT.OR P0, PT, R0, 0x1, !P2 ;  /* 0x000000010000780c */ /* 0x000fc40005701670 */
[----:B------:R-:W-:Y:S01]  /*1d1b0*/  F2FP.SATFINITE.E4M3.F32.PACK_AB_MERGE_C R7, RZ, R7, RZ ;  /* 0x00000007ff07723e */ /* 0x000fe200048070ff */
[----:B------:R-:W-:Y:S01]  /*1d1c0*/  FMUL R21, R21, UR22 ;  /* 0x0000001615157c20 */ /* 0x000fe20008400000 */
[----:B------:R-:W-:Y:S01]  /*1d1d0*/  FMUL R22, R22, UR22 ;  /* 0x0000001616167c20 */ /* 0x000fe20008400000 */
[----:B------:R-:W4:Y:S08]  /*1d1e0*/  LDL.LU R34, [R1+0x204] ;  /* 0x0002040001227983 */ /* 0x000f300000300800 */
[----:B------:R-:W-:Y:S01]  /*1d1f0*/  @!P0 STG.E.U8 desc[UR20][R24.64], R6 ;  /* 0x0000000618008986 */ /* 0x000fe2000c101114 */
[----:B------:R-:W-:-:S02]  /*1d200*/  ISETP.LT.OR P0, PT, R0, 0x2, !P2 ;  /* 0x000000020000780c */ /* 0x000fc40005701670 */
[----:B------:R-:W-:Y:S01]  /*1d210*/  F2FP.SATFINITE.E4M3.F32.PACK_AB_MERGE_C R8, RZ, R8, RZ ;  /* 0x00000008ff08723e */ /* 0x000fe200048070ff */
[----:B------:R-:W5:Y:S01]  /*1d220*/  LDL.LU R38, [R1+0x208] ;  /* 0x0002080001267983 */ /* 0x000f620000300800 */
[----:B------:R-:W-:Y:S02]  /*1d230*/  F2FP.SATFINITE.E4M3.F32.PACK_AB_MERGE_C R9, RZ, R9, RZ ;  /* 0x00000009ff09723e */ /* 0x000fe400048070ff */
[----:B------:R-:W-:Y:S01]  /*1d240*/  F2FP.SATFINITE.E4M3.F32.PACK_AB_MERGE_C R10, RZ, R10, RZ ;  /* 0x0000000aff0a723e */ /* 0x000fe200048070ff */
[----:B------:R-:W-:Y:S01]  /*1d250*/  FMUL R23, R23, UR22 ;  /* 0x0000001617177c20 */ /* 0x000fe20008400000 */
[----:B------:R-:W-:Y:S01]  /*1d260*/  F2FP.SATFINITE.E4M3.F32.PACK_AB_MERGE_C R11, RZ, R11, RZ ;  /* 0x0000000bff0b723e */ /* 0x000fe200048070ff */
[----:B------:R-:W3:Y:S04]  /*1d270*/  LDL.LU R37, [R1+0x20c] ;  /* 0x00020c0001257983 */ /* 0x000ee80000300800 */
[----:B------:R1:W-:Y:S01]  /*1d280*/  @!P0 STG.E.U8 desc[UR20][R24.64+0x1], R7 ;  /* 0x0000010718008986 */ /* 0x0003e2000c101114 */
[----:B------:R-:W-:-:S03]  /*1d290*/  ISETP.LT.OR P0, PT, R0, 0x9, !P2 ;  /* 0x000000090000780c */ /* 0x000fc60005701670 */
[----:B------:R-:W-:Y:S01]  /*1d2a0*/  @!P1 STG.E.U8 desc[UR20][R2.64+0x8], R8 ;  /* 0x0000080802009986 */ /* 0x000fe2000c101114 */
[----:B------:R-:W-:-:S03]  /*1d2b0*/  ISETP.LT.OR P1, PT, R0, 0xa, !P2 ;  /* 0x0000000a0000780c */ /* 0x000fc60005721670 */
[----:B------:R-:W-:Y:S01]  /*1d2c0*/  @!P5 STG.E.U8 desc[UR20][R2.64+0x9], R9 ;  /* 0x000009090200d986 */ /* 0x000fe2000c101114 */
[----:B------:R-:W-:Y:S02]  /*1d2d0*/  ISETP.LT.OR P5, PT, R0, 0x11, !P3 ;  /* 0x000000110000780c */ /* 0x000fe40005fa1670 */
[----:B------:R-:W-:Y:S01]  /*1d2e0*/  F2FP.SATFINITE.E4M3.F32.PACK_AB_MERGE_C R12, RZ, R12, RZ ;  /* 0x0000000cff0c723e */ /* 0x000fe200048070ff */
[----:B------:R-:W-:Y:S01]  /*1d2f0*/  FMUL R152, R152, UR22 ;  /* 0x0000001698987c20 */ /* 0x000fe20008400000 */
[----:B------:R-:W-:Y:S01]  /*1d300*/  F2FP.SATFINITE.E4M3.F32.PACK_AB_MERGE_C R13, RZ, R13, RZ ;  /* 0x0000000dff0d723e */ /* 0x000fe200048070ff */
[----:B------:R-:W-:Y:S01]  /*1d310*/  @!P0 STG.E.U8 desc[UR20][R24.64+0x8], R10 ;  /* 0x0000080a18008986 */ /* 0x000fe2000c101114 */
[----:B------:R-:W-:-:S03]  /*1d320*/  ISETP.LT.OR P0, PT, R0, 0x12, !P3 ;  /* 0x000000120000780c */ /* 0x000fc60005f01670 */
[----:B------:R-:W-:Y:S01]  /*1d330*/  @!P1 STG.E.U8 desc[UR20][R24.64+0x9], R11 ;  /* 0x0000090b18009986 */ /* 0x000fe2000c101114 */
[----:B------:R-:W-:-:S03]  /*1d340*/  ISETP.LT.OR P1, PT, R0, 0x11, !P2 ;  /* 0x000000110000780c */ /* 0x000fc60005721670 */
[----:B------:R-:W-:Y:S01]  /*1d350*/  @!P5 STG.E.U8 desc[UR20][R2.64+0x10], R12 ;  /* 0x0000100c0200d986 */ /* 0x000fe2000c101114 */
[C---:B------:R-:W-:Y:S02]  /*1d360*/  ISETP.LT.OR P5, PT, R0.reuse, 0x12, !P2 ;  /* 0x000000120000780c */ /* 0x040fe400057a1670 */
[----:B------:R-:W-:Y:S01]  /*1d370*/  F2FP.SATFINITE.E4M3.F32.PACK_AB_MERGE_C R14, RZ, R14, RZ ;  /* 0x0000000eff0e723e */ /* 0x000fe200048070ff */
[----:B------:R-:W4:Y:S04]  /*1d380*/  LDL.LU R33, [R1+0x210] ;  /* 0x0002100001217983 */ /* 0x000f280000300800 */
[----:B------:R-:W-:Y:S01]  /*1d390*/  @!P0 STG.E.U8 desc[UR20][R2.64+0x11], R13 ;  /* 0x0000110d02008986 */ /* 0x000fe2000c101114 */
[----:B------:R-:W-:Y:S02]  /*1d3a0*/  ISETP.LT.OR P0, PT, R0, 0x19, !P3 ;  /* 0x000000190000780c */ /* 0x000fe40005f01670 */
[----:B------:R-:W-:-:S02]  /*1d3b0*/  F2FP.SATFINITE.E4M3.F32.PACK_AB_MERGE_C R15, RZ, R15, RZ ;  /* 0x0000000fff0f723e */ /* 0x000fc400048070ff */
[----:B------:R-:W-:Y:S01]  /*1d3c0*/  F2FP.SATFINITE.E4M3.F32.PACK_AB_MERGE_C R16, RZ, R16, RZ ;  /* 0x00000010ff10723e */ /* 0x000fe200048070ff */
[----:B------:R-:W-:Y:S01]  /*1d3d0*/  @!P1 STG.E.U8 desc[UR20][R24.64+0x10], R14 ;  /* 0x0000100e18009986 */ /* 0x000fe2000c101114 */
        /* <DEDUP_REMOVED lines=8> */
[----:B------:R-:W3:Y:S01]  /*1d460*/  LDL.LU R31, [R1+0x214] ;  /* 0x00021400011f7983 */ /* 0x000ee20000300800 */
[----:B------:R-:W-:-:S03]  /*1d470*/  F2FP.SATFINITE.E4M3.F32.PACK_AB_MERGE_C R19, RZ, R19, RZ ;  /* 0x00000013ff13723e */ /* 0x000fc600048070ff */
[----:B------:R-:W-:Y:S01]  /*1d480*/  @!P1 STG.E.U8 desc[UR20][R2.64+0x19], R17 ;  /* 0x0000191102009986 */ /* 0x000fe2000c101114 */
[----:B------:R-:W-:-:S03]  /*1d490*/  ISETP.LT.OR P1, PT, R0, 0x21, !P3 ;  /* 0x000000210000780c */ /* 0x000fc60005f21670 */
[----:B------:R-:W-:Y:S01]  /*1d4a0*/  @!P5 STG.E.U8 desc[UR20][R24.64+0x18], R18 ;  /* 0x000018121800d986 */ /* 0x000fe2000c101114 */
[----:B------:R-:W-:-:S03]  /*1d4b0*/  ISETP.LT.OR P5, PT, R0, 0x22, !P3 ;  /* 0x000000220000780c */ /* 0x000fc60005fa1670 */
[----:B------:R-:W-:Y:S01]  /*1d4c0*/  @!P0 STG.E.U8 desc[UR20][R24.64+0x19], R19 ;  /* 0x0000191318008986 */ /* 0x000fe2000c101114 */
[----:B------:R-:W-:Y:S02]  /*1d4d0*/  ISETP.LT.OR P0, PT, R0, 0x21, !P2 ;  /* 0x000000210000780c */ /* 0x000fe40005701670 */
[----:B------:R-:W-:Y:S01]  /*1d4e0*/  F2FP.SATFINITE.E4M3.F32.PACK_AB_MERGE_C R20, RZ, R20, RZ ;  /* 0x00000014ff14723e */ /* 0x000fe200048070ff */
[----:B------:R-:W3:Y:S01]  /*1d4f0*/  LDL.LU R30, [R1+0x218] ;  /* 0x00021800011e7983 */ /* 0x000ee20000300800 */
[----:B------:R-:W-:Y:S01]  /*1d500*/  F2FP.SATFINITE.E4M3.F32.PACK_AB_MERGE_C R21, RZ, R21, RZ ;  /* 0x00000015ff15723e */ /* 0x000fe200048070ff */
[----:B------:R-:W-:Y:S01]  /*1d510*/  FMUL R154, R154, UR22 ;  /* 0x000000169a9a7c20 */ /* 0x000fe20008400000 */
[----:B------:R-:W-:Y:S01]  /*1d520*/  F2FP.SATFINITE.E4M3.F32.PACK_AB_MERGE_C R22, RZ, R22, RZ ;  /* 0x00000016ff16723e */ /* 0x000fe200048070ff */
[----:B------:R-:W-:Y:S01]  /*1d530*/  @!P1 STG.E.U8 desc[UR20][R2.64+0x20], R20 ;  /* 0x0000201402009986 */ /* 0x000fe2000c101114 */
[C---:B------:R-:W-:Y:S01]  /*1d540*/  ISETP.LT.OR P1, PT, R0.reuse, 0x22, !P2 ;  /* 0x000000220000780c */ /* 0x040fe20005721670 */
[----:B------:R-:W-:Y:S01]  /*1d550*/  FMUL R155, R155, UR22 ;  /* 0x000000169b9b7c20 */ /* 0x000fe20008400000 */
[----:B------:R-:W-:Y:S01]  /*1d560*/  F2FP.SATFINITE.E4M3.F32.PACK_AB_MERGE_C R23, RZ, R23, RZ ;  /* 0x00000017ff17723e */ /* 0x000fe200048070ff */
[----:B------:R-:W-:Y:S01]  /*1d570*/  @!P5 STG.E.U8 desc[UR20][R2.64+0x21], R21 ;  /* 0x000021150200d986 */ /* 0x000fe2000c101114 */
[----:B------:R-:W-:Y:S01]  /*1d580*/  ISETP.LT.OR P5, PT, R0, 0x29, !P3 ;  /* 0x000000290000780c */ /* 0x000fe20005fa1670 */
[----:B------:R-:W-:Y:S01]  /*1d590*/  FMUL R156, R156, UR22 ;  /* 0x000000169c9c7c20 */ /* 0x000fe20008400000 */
[----:B------:R-:W-:Y:S01]  /*1d5a0*/  F2FP.SATFINITE.E4M3.F32.PACK_AB_MERGE_C R152, RZ, R152, RZ ;  /* 0x00000098ff98723e */ /* 0x000fe200048070ff */
[----:B------:R-:W-:Y:S01]  /*1d5b0*/  @!P0 STG.E.U8 desc[UR20][R24.64+0x20], R22 ;  /* 0x0000201618008986 */ /* 0x000fe2000c101114 */
[----:B------:R-:W-:Y:S01]  /*1d5c0*/  ISETP.LT.OR P0, PT, R0, 0x2a, !P3 ;  /* 0x0000002a0000780c */ /* 0x000fe20005f01670 */
[----:B------:R-:W-:Y:S01]  /*1d5d0*/  FMUL R157, R157, UR22 ;  /* 0x000000169d9d7c20 */ /* 0x000fe20008400000 */
        /* <DEDUP_REMOVED lines=12> */
[C---:B------:R-:W-:Y:S01]  /*1d6a0*/  ISETP.LT.OR P0, PT, R0.reuse, 0x31, !P3 ;  /* 0x000000310000780c */ /* 0x040fe20005f01670 */
[----:B------:R-:W-:Y:S01]  /*1d6b0*/  FMUL R161, R161, UR22 ;  /* 0x00000016a1a17c20 */ /* 0x000fe20008400000 */
[----:B------:R-:W-:Y:S01]  /*1d6c0*/  ISETP.LT.OR P6, PT, R0, 0x32, !P2 ;  /* 0x000000320000780c */ /* 0x000fe200057c1670 */
        /* <DEDUP_REMOVED lines=43> */
[----:B0-----:R-:W-:Y:S01]  /*1d980*/  F2FP.SATFINITE.E4M3.F32.PACK_AB_MERGE_C R5, RZ, R168, RZ ;  /* 0x000000a8ff05723e */ /* 0x001fe200048070ff */
[----:B------:R-:W-:Y:S01]  /*1d990*/  @!P0 STG.E.U8 desc[UR20][R2.64+0x40], R164 ;  /* 0x000040a402008986 */ /* 0x000fe2000c101114 */
[----:B------:R-:W-:Y:S01]  /*1d9a0*/  ISETP.LT.OR P0, PT, R0, 0x49, !P3 ;  /* 0x000000490000780c */ /* 0x000fe20005f01670 */
[----:B------:R-:W-:Y:S01]  /*1d9b0*/  FMUL R174, R174, UR22 ;  /* 0x00000016aeae7c20 */ /* 0x000fe20008400000 */
[----:B------:R-:W-:Y:S01]  /*1d9c0*/  F2FP.SATFINITE.E4M3.F32.PACK_AB_MERGE_C R169, RZ, R169, RZ ;  /* 0x000000a9ffa9723e */ /* 0x000fe200048070ff */
[----:B------:R-:W-:Y:S01]  /*1d9d0*/  @!P1 STG.E.U8 desc[UR20][R2.64+0x41], R165 ;  /* 0x000041a502009986 */ /* 0x000fe2000c101114 */
[C---:B------:R-:W-:Y:S01]  /*1d9e0*/  ISETP.LT.OR P1, PT, R0.reuse, 0x4a, !P3 ;  /* 0x0000004a0000780c */ /* 0x040fe20005f21670 */
[----:B------:R-:W-:Y:S01]  /*1d9f0*/  FMUL R175, R175, UR22 ;  /* 0x00000016afaf7c20 */ /* 0x000fe20008400000 */
[----:B-1----:R-:W-:Y:S01]  /*1da00*/  F2FP.SATFINITE.E4M3.F32.PACK_AB_MERGE_C R7, RZ, R170, RZ ;  /* 0x000000aaff07723e */ /* 0x002fe200048070ff */
        /* <DEDUP_REMOVED lines=8> */
[----:B------:R0:W-:Y:S01]  /*1da90*/  @!P0 STG.E.U8 desc[UR20][R2.64+0x48], R5 ;  /* 0x0000480502008986 */ /* 0x0001e2000c101114 */
[----:B------:R-:W-:Y:S01]  /*1daa0*/  ISETP.LT.OR P0, PT, R0, 0x51, !P3 ;  /* 0x000000510000780c */ /* 0x000fe20005f01670 */
[----:B------:R-:W-:Y:S01]  /*1dab0*/  FMUL R178, R178, UR22 ;  /* 0x00000016b2b27c20 */ /* 0x000fe20008400000 */
[----:B------:R-:W-:Y:S01]  /*1dac0*/  F2FP.SATFINITE.E4M3.F32.PACK_AB_MERGE_C R175, RZ, R175, RZ ;  /* 0x000000afffaf723e */ /* 0x000fe200048070ff */
[----:B------:R-:W-:Y:S01]  /*1dad0*/  @!P1 STG.E.U8 desc[UR20][R2.64+0x49], R169 ;  /* 0x000049a902009986 */ /* 0x000fe2000c101114 */
[----:B------:R-:W-:Y:S01]  /*1dae0*/  ISETP.LT.OR P1, PT, R0, 0x52, !P3 ;  /* 0x000000520000780c */ /* 0x000fe20005f21670 */
[----:B------:R-:W-:Y:S01]  /*1daf0*/  FMUL R179, R179, UR22 ;  /* 0x00000016b3b37c20 */ /* 0x000fe20008400000 */
[----:B------:R-:W-:Y:S01]  /*1db00*/  FMUL R180, R180, UR22 ;  /* 0x00000016b4b47c20 */ /* 0x000fe20008400000 */
[----:B------:R1:W-:Y:S01]  /*1db10*/  @!P5 STG.E.U8 desc[UR20][R24.64+0x48], R7 ;  /* 0x000048071800d986 */ /* 0x0003e2000c101114 */
[----:B------:R-:W-:Y:S01]  /*1db20*/  ISETP.LT.OR P5, PT, R0, 0x51, !P2 ;  /* 0x000000510000780c */ /* 0x000fe200057a1670 */
[----:B------:R-:W-:Y:S01]  /*1db30*/  FMUL R181, R181, UR22 ;  /* 0x00000016b5b57c20 */ /* 0x000fe20008400000 */
[----:B------:R-:W-:Y:S01]  /*1db40*/  F2FP.SATFINITE.E4M3.F32.PACK_AB_MERGE_C R177, RZ, R177, RZ ;  /* 0x000000b1ffb1723e */ /* 0x000fe200048070ff */
[----:B------:R-:W-:Y:S01]  /*1db50*/  @!P6 STG.E.U8 desc[UR20][R24.64+0x49], R171 ;  /* 0x000049ab1800e986 */ /* 0x000fe2000c101114 */
[----:B0-----:R-:W-:Y:S01]  /*1db60*/  F2FP.SATFINITE.E4M3.F32.PACK_AB_MERGE_C R5, RZ, R172, RZ ;  /* 0x000000acff05723e */ /* 0x001fe200048070ff */
[----:B------:R-:W-:Y:S01]  /*1db70*/  FMUL R182, R182, UR22 ;  /* 0x00000016b6b67c20 */ /* 0x000fe20008400000 */
[C---:B------:R-:W-:Y:S01]  /*1db80*/  ISETP.LT.OR P6, PT, R0.reuse, 0x52, !P2 ;  /* 0x000000520000780c */ /* 0x040fe200057c1670 */
[----:B------:R-:W-:Y:S01]  /*1db90*/  FMUL R183, R183, UR22 ;  /* 0x00000016b7b77c20 */ /* 0x000fe20008400000 */
[----:B------:R-:W-:Y:S01]  /*1dba0*/  F2FP.SATFINITE.E4M3.F32.PACK_AB_MERGE_C R179, RZ, R179, RZ ;  /* 0x000000b3ffb3723e */ /* 0x000fe200048070ff */
[----:B------:R0:W-:Y:S01]  /*1dbb0*/  @!P0 STG.E.U8 desc[UR20][R2.64+0x50], R5 ;  /* 0x0000500502008986 */ /* 0x0001e2000c101114 */
[----:B------:R-:W-:Y:S01]  /*1dbc0*/  ISETP.LT.OR P0, PT, R0, 0x59, !P3 ;  /* 0x000000590000780c */ /* 0x000fe20005f01670 */
[----:B------:R-:W-:Y:S01]  /*1dbd0*/  FMUL R184, R184, UR22 ;  /* 0x00000016b8b87c20 */ /* 0x000fe20008400000 */
[----:B-1----:R-:W-:Y:S01]  /*1dbe0*/  F2FP.SATFINITE.E4M3.F32.PACK_AB_MERGE_C R7, RZ, R174, RZ ;  /* 0x000000aeff07723e */ /* 0x002fe200048070ff */
        /* <DEDUP_REMOVED lines=9> */
[----:B0-----:R-:W-:Y:S01]  /*1dc80*/  F2FP.SATFINITE.E4M3.F32.PACK_AB_MERGE_C R5, RZ, R176, RZ ;  /* 0x000000b0ff05723e */ /* 0x001fe200048070ff */
[----:B------:R-:W-:Y:S01]  /*1dc90*/  FMUL R187, R187, UR22 ;  /* 0x00000016bbbb7c20 */ /* 0x000fe20008400000 */
[----:B------:R-:W-:Y:S01]  /*1dca0*/  ISETP.LT.OR P6, PT, R0, 0x5a, !P2 ;  /* 0x0000005a0000780c */ /* 0x000fe200057c1670 */
[----:B------:R-:W-:Y:S01]  /*1dcb0*/  FMUL R188, R188, UR22 ;  /* 0x00000016bcbc7c20 */ /* 0x000fe20008400000 */
[----:B------:R-:W-:Y:S01]  /*1dcc0*/  F2FP.SATFINITE.E4M3.F32.PACK_AB_MERGE_C R185, RZ, R185, RZ ;  /* 0x000000b9ffb9723e */ /* 0x000fe200048070ff */
[----:B------:R0:W-:Y:S01]  /*1dcd0*/  @!P0 STG.E.U8 desc[UR20][R2.64+0x58], R5 ;  /* 0x0000580502008986 */ /* 0x0001e2000c101114 */
[C---:B------:R-:W-:Y:S01]  /*1dce0*/  ISETP.LT.OR P0, PT, R0.reuse, 0x61, !P3 ;  /* 0x000000610000780c */ /* 0x040fe20005f01670 */
[----:B------:R-:W-:Y:S01]  /*1dcf0*/  FMUL R189, R189, UR22 ;  /* 0x00000016bdbd7c20 */ /* 0x000fe20008400000 */
[----:B-1----:R-:W-:Y:S01]  /*1dd00*/  F2FP.SATFINITE.E4M3.F32.PACK_AB_MERGE_C R7, RZ, R178, RZ ;  /* 0x000000b2ff07723e */ /* 0x002fe200048070ff */
[----:B------:R-:W-:Y:S01]  /*1dd10*/  @!P1 STG.E.U8 desc[UR20][R2.64+0x59], R177 ;  /* 0x000059b102009986 */ /* 0x000fe2000c101114 */
[----:B------:R-:W-:Y:S01]  /*1dd20*/  ISETP.LT.OR P1, PT, R0, 0x62, !P3 ;  /* 0x000000620000780c */ /* 0x000fe20005f21670 */
[----:B------:R-:W-:Y:S01]  /*1dd30*/  FMUL R190, R190, UR22 ;  /* 0x00000016bebe7c20 */ /* 0x000fe20008400000 */
[----:B------:R-:W-:Y:S01]  /*1dd40*/  F2FP.SATFINITE.E4M3.F32.PACK_AB_MERGE_C R187, RZ, R187, RZ ;  /* 0x000000bbffbb723e */ /* 0x000fe200048070ff */
[----:B------:R1:W-:Y:S01]  /*1dd50*/  @!P5 STG.E.U8 desc[UR20][R24.64+0x58], R7 ;  /* 0x000058071800d986 */ /* 0x0003e2000c101114 */
[----:B------:R-:W-:Y:S01]  /*1dd60*/  ISETP.LT.OR P5, PT, R0, 0x61, !P2 ;  /* 0x000000610000780c */ /* 0x000fe200057a1670 */
[----:B------:R-:W-:Y:S01]  /*1dd70*/  FMUL R191, R191, UR22 ;  /* 0x00000016bfbf7c20 */ /* 0x000fe20008400000 */
[----:B------:R-:W-:Y:S01]  /*1dd80*/  FMUL R192, R192, UR22 ;  /* 0x00000016c0c07c20 */ /* 0x000fe20008400000 */
[----:B0-----:R-:W-:Y:S01]  /*1dd90*/  F2FP.SATFINITE.E4M3.F32.PACK_AB_MERGE_C R5, RZ, R180, RZ ;  /* 0x000000b4ff05723e */ /* 0x001fe200048070ff */
[----:B------:R-:W-:Y:S01]  /*1dda0*/  @!P6 STG.E.U8 desc[UR20][R24.64+0x59], R179 ;  /* 0x000059b31800e986 */ /* 0x000fe2000c101114 */
        /* <DEDUP_REMOVED lines=38> */
[----:B------:R-:W-:Y:S01]  /*1e010*/  FMUL R204, R204, UR22 ;  /* 0x00000016cccc7c20 */ /* 0x000fe20008400000 */
        /* <DEDUP_REMOVED lines=107> */
[----:B--2---:R-:W-:Y:S01]  /*1e6d0*/  FMUL R4, R35, UR22 ;  /* 0x0000001623047c20 */ /* 0x004fe20008400000 */
        /* <DEDUP_REMOVED lines=9> */
[----:B------:R-:W-:-:S02]  /*1e770*/  ISETP.LT.OR P5, PT, R0, 0xa9, !P2 ;  /* 0x000000a90000780c */ /* 0x000fc400057a1670 */
[----:B------:R-:W-:Y:S01]  /*1e780*/  F2FP.SATFINITE.E4M3.F32.PACK_AB_MERGE_C R235, RZ, R235, RZ ;  /* 0x000000ebffeb723e */ /* 0x000fe200048070ff */
[----:B------:R-:W-:Y:S01]  /*1e790*/  @!P6 STG.E.U8 desc[UR20][R24.64+0xa1], R215 ;  /* 0x0000a1d71800e986 */ /* 0x000fe2000c101114 */
[----:B0-----:R-:W-:Y:S02]  /*1e7a0*/  F2FP.SATFINITE.E4M3.F32.PACK_AB_MERGE_C R5, RZ, R216, RZ ;  /* 0x000000d8ff05723e */ /* 0x001fe400048070ff */
[C---:B------:R-:W-:Y:S01]  /*1e7b0*/  ISETP.LT.OR P6, PT, R0.reuse, 0xaa, !P2 ;  /* 0x000000aa0000780c */ /* 0x040fe200057c1670 */
[----:B------:R-:W2:Y:S04]  /*1e7c0*/  LDL.LU R36, [R1+0x21c] ;  /* 0x00021c0001247983 */ /* 0x000ea80000300800 */
[----:B------:R0:W-:Y:S01]  /*1e7d0*/  @!P0 STG.E.U8 desc[UR20][R2.64+0xa8], R5 ;  /* 0x0000a80502008986 */ /* 0x0001e2000c101114 */
[----:B------:R-:W-:-:S02]  /*1e7e0*/  ISETP.LT.OR P0, PT, R0, 0xb1, !P3 ;  /* 0x000000b10000780c */ /* 0x000fc40005f01670 */
[----:B-1----:R-:W-:Y:S01]  /*1e7f0*/  F2FP.SATFINITE.E4M3.F32.PACK_AB_MERGE_C R7, RZ, R218, RZ ;  /* 0x000000daff07723e */ /* 0x002fe200048070ff */
[----:B------:R-:W-:Y:S01]  /*1e800*/  @!P1 STG.E.U8 desc[UR20][R2.64+0xa9], R217 ;  /* 0x0000a9d902009986 */ /* 0x000fe2000c101114 */
[----:B------:R-:W-:-:S03]  /*1e810*/  ISETP.LT.OR P1, PT, R0, 0xb2, !P3 ;  /* 0x000000b20000780c */ /* 0x000fc60005f21670 */
[----:B------:R1:W-:Y:S01]  /*1e820*/  @!P5 STG.E.U8 desc[UR20][R24.64+0xa8], R7 ;  /* 0x0000a8071800d986 */ /* 0x0003e2000c101114 */
[C---:B------:R-:W-:Y:S02]  /*1e830*/  ISETP.LT.OR P5, PT, R0.reuse, 0xb1, !P2 ;  /* 0x000000b10000780c */ /* 0x040fe400057a1670 */
[----:B0-----:R-:W-:Y:S01]  /*1e840*/  F2FP.SATFINITE.E4M3.F32.PACK_AB_MERGE_C R5, RZ, R220, RZ ;  /* 0x000000dcff05723e */ /* 0x001fe200048070ff */
[----:B------:R-:W-:Y:S01]  /*1e850*/  @!P6 STG.E.U8 desc[UR20][R24.64+0xa9], R219 ;  /* 0x0000a9db1800e986 */ /* 0x000fe2000c101114 */
[----:B------:R-:W-:-:S03]  /*1e860*/  ISETP.LT.OR P6, PT, R0, 0xb2, !P2 ;  /* 0x000000b20000780c */ /* 0x000fc600057c1670 */
[----:B------:R0:W-:Y:S01]  /*1e870*/  @!P0 STG.E.U8 desc[UR20][R2.64+0xb0], R5 ;  /* 0x0000b00502008986 */ /* 0x0001e2000c101114 */
[C---:B------:R-:W-:Y:S02]  /*1e880*/  ISETP.LT.OR P0, PT, R0.reuse, 0xb9, !P3 ;  /* 0x000000b90000780c */ /* 0x040fe40005f01670 */
        /* <DEDUP_REMOVED lines=29> */
[----:B------:R-:W-:Y:S02]  /*1ea60*/  ISETP.LT.OR P0, PT, R0, 0xd1, !P3 ;  /* 0x000000d10000780c */ /* 0x000fe40005f01670 */
[----:B-1----:R-:W-:Y:S01]  /*1ea70*/  F2FP.SATFINITE.E4M3.F32.PACK_AB_MERGE_C R7, RZ, R234, RZ ;  /* 0x000000eaff07723e */ /* 0x002fe200048070ff */
[----:B------:R-:W2:Y:S01]  /*1ea80*/  LDL.LU R35, [R1+0x220] ;  /* 0x0002200001237983 */ /* 0x000ea20000300800 */
[----:B------:R-:W-:Y:S01]  /*1ea90*/  F2FP.SATFINITE.E4M3.F32.PACK_AB_MERGE_C R9, RZ, R236, RZ ;  /* 0x000000ecff09723e */ /* 0x000fe200048070ff */
[----:B----4-:R-:W-:Y:S01]  /*1eaa0*/  FMUL R6, R33, UR22 ;  /* 0x0000001621067c20 */ /* 0x010fe20008400000 */
[----:B------:R-:W-:Y:S01]  /*1eab0*/  F2FP.SATFINITE.E4M3.F32.PACK_AB_MERGE_C R11, RZ, R4, RZ ;  /* 0x00000004ff0b723e */ /* 0x000fe200048070ff */
[----:B------:R-:W-:Y:S01]  /*1eac0*/  @!P1 STG.E.U8 desc[UR20][R2.64+0xc9], R233 ;  /* 0x0000c9e902009986 */ /* 0x000fe2000c101114 */
[----:B0-----:R-:W-:Y:S01]  /*1ead0*/  FMUL R5, R34, UR22 ;  /* 0x0000001622057c20 */ /* 0x001fe20008400000 */
[----:B-----5:R-:W-:-:S02]  /*1eae0*/  FMUL R4, R38, UR22 ;  /* 0x0000001626047c20 */ /* 0x020fc40008400000 */
[----:B------:R-:W4:Y:S01]  /*1eaf0*/  LDL.LU R34, [R1+0x224] ;  /* 0x0002240001227983 */ /* 0x000f220000300800 */
[----:B------:R-:W-:-:S03]  /*1eb00*/  ISETP.LT.OR P1, PT, R0, 0xd2, !P3 ;  /* 0x000000d20000780c */ /* 0x000fc60005f21670 */
[----:B------:R-:W5:Y:S04]  /*1eb10*/  LDL.LU R33, [R1+0x228] ;  /* 0x0002280001217983 */ /* 0x000f680000300800 */
[----:B------:R3:W-:Y:S01]  /*1eb20*/  @!P5 STG.E.U8 desc[UR20][R24.64+0xc8], R7 ;  /* 0x0000c8071800d986 */ /* 0x0007e2000c101114 */
[----:B------:R-:W-:-:S03]  /*1eb30*/  ISETP.LT.OR P5, PT, R0, 0xd1, !P2 ;  /* 0x000000d10000780c */ /* 0x000fc600057a1670 */
[----:B------:R-:W-:Y:S01]  /*1eb40*/  @!P6 STG.E.U8 desc[UR20][R24.64+0xc9], R235 ;  /* 0x0000c9eb1800e986 */ /* 0x000fe2000c101114 */
[----:B------:R-:W-:-:S03]  /*1eb50*/  ISETP.LT.OR P6, PT, R0, 0xd2, !P2 ;  /* 0x000000d20000780c */ /* 0x000fc600057c1670 */
[----:B------:R0:W-:Y:S01]  /*1eb60*/  @!P0 STG.E.U8 desc[UR20][R2.64+0xd0], R9 ;  /* 0x0000d00902008986 */ /* 0x0001e2000c101114 */
[----:B---3--:R-:W-:-:S03]  /*1eb70*/  FMUL R7, R31, UR22 ;  /* 0x000000161f077c20 */ /* 0x008fc60008400000 */
[----:B------:R-:W3:Y:S04]  /*1eb80*/  LDL.LU R31, [R1+0x22c] ;  /* 0x00022c00011f7983 */ /* 0x000ee80000300800 */
[----:B------:R-:W3:Y:S01]  /*1eb90*/  LDL.LU R38, [R1+0x230] ;  /* 0x0002300001267983 */ /* 0x000ee20000300800 */
[----:B0-----:R-:W-:Y:S01]  /*1eba0*/  F2FP.SATFINITE.E4M3.F32.PACK_AB_MERGE_C R9, RZ, R4, RZ ;  /* 0x00000004ff09723e */ /* 0x001fe200048070ff */
[----:B------:R-:W-:Y:S02]  /*1ebb0*/  FMUL R4, R30, UR22 ;  /* 0x000000161e047c20 */ /* 0x000fe40008400000 */
[----:B------:R-:W3:Y:S01]  /*1ebc0*/  LDL.LU R30, [R1+0x234] ;  /* 0x00023400011e7983 */ /* 0x000ee20000300800 */
[----:B------:R-:W-:Y:S02]  /*1ebd0*/  F2FP.SATFINITE.E4M3.F32.PACK_AB_MERGE_C R237, RZ, R237, RZ ;  /* 0x000000edffed723e */ /* 0x000fe400048070ff */
[----:B------:R-:W-:Y:S01]  /*1ebe0*/  F2FP.SATFINITE.E4M3.F32.PACK_AB_MERGE_C R13, RZ, R5, RZ ;  /* 0x00000005ff0d723e */ /* 0x000fe200048070ff */
[----:B------:R-:W-:Y:S01]  /*1ebf0*/  FMUL R5, R37, UR22 ;  /* 0x0000001625057c20 */ /* 0x000fe20008400000 */
[----:B------:R-:W-:Y:S01]  /*1ec00*/  ISETP.LT.OR P0, PT, R0, 0xd9, !P3 ;  /* 0x000000d90000780c */ /* 0x000fe20005f01670 */
[----:B------:R-:W3:Y:S01]  /*1ec10*/  LDL.LU R37, [R1+0x238] ;  /* 0x0002380001257983 */ /* 0x000ee20000300800 */
[----:B------:R-:W-:-:S03]  /*1ec20*/  F2FP.SATFINITE.E4M3.F32.PACK_AB_MERGE_C R15, RZ, R6, RZ ;  /* 0x00000006ff0f723e */ /* 0x000fc600048070ff */
[----:B------:R-:W-:Y:S01]  /*1ec30*/  @!P1 STG.E.U8 desc[UR20][R2.64+0xd1], R237 ;  /* 0x0000d1ed02009986 */ /* 0x000fe2000c101114 */
[----:B------:R-:W-:-:S03]  /*1ec40*/  ISETP.LT.OR P1, PT, R0, 0xda, !P3 ;  /* 0x000000da0000780c */ /* 0x000fc60005f21670 */
[----:B------:R0:W-:Y:S01]  /*1ec50*/  @!P5 STG.E.U8 desc[UR20][R24.64+0xd0], R11 ;  /* 0x0000d00b1800d986 */ /* 0x0001e2000c101114 */
[----:B------:R-:W-:-:S03]  /*1ec60*/  ISETP.LT.OR P5, PT, R0, 0xd9, !P2 ;  /* 0x000000d90000780c */ /* 0x000fc600057a1670 */
[----:B------:R1:W-:Y:S01]  /*1ec70*/  @!P6 STG.E.U8 desc[UR20][R24.64+0xd1], R13 ;  /* 0x0000d10d1800e986 */ /* 0x0003e2000c101114 */
[----:B0-----:R-:W-:Y:S02]  /*1ec80*/  F2FP.SATFINITE.E4M3.F32.PACK_AB_MERGE_C R11, RZ, R5, RZ ;  /* 0x00000005ff0b723e */ /* 0x001fe400048070ff */
[----:B-1----:R-:W-:Y:S01]  /*1ec90*/  F2FP.SATFINITE.E4M3.F32.PACK_AB_MERGE_C R13, RZ, R7, RZ ;  /* 0x00000007ff0d723e */ /* 0x002fe200048070ff */
[----:B------:R0:W-:Y:S04]  /*1eca0*/  @!P0 STG.E.U8 desc[UR20][R2.64+0xd8], R9 ;  /* 0x0000d80902008986 */ /* 0x0001e8000c101114 */
[----:B------:R1:W-:Y:S01]  /*1ecb0*/  @!P1 STG.E.U8 desc[UR20][R2.64+0xd9], R11 ;  /* 0x0000d90b02009986 */ /* 0x0003e2000c101114 */
[----:B0-----:R-:W-:-:S03]  /*1ecc0*/  F2FP.SATFINITE.E4M3.F32.PACK_AB_MERGE_C R9, RZ, R4, RZ ;  /* 0x00000004ff09723e */ /* 0x001fc600048070ff */
[----:B------:R0:W-:Y:S01]  /*1ecd0*/  @!P5 STG.E.U8 desc[UR20][R24.64+0xd8], R15 ;  /* 0x0000d80f1800d986 */ /* 0x0001e2000c101114 */
[----:B--2---:R-:W-:-:S03]  /*1ece0*/  FMUL R5, R36, UR22 ;  /* 0x0000001624057c20 */ /* 0x004fc60008400000 */
[----:B------:R-:W2:Y:S02]  /*1ecf0*/  LDL.LU R36, [R1+0x23c] ;  /* 0x00023c0001247983 */ /* 0x000ea40000300800 */
[----:B-1----:R-:W-:Y:S01]  /*1ed00*/  F2FP.SATFINITE.E4M3.F32.PACK_AB_MERGE_C R11, RZ, R5, RZ ;  /* 0x00000005ff0b723e */ /* 0x002fe200048070ff */
[----:B------:R-:W-:Y:S02]  /*1ed10*/  FMUL R6, R35, UR22 ;  /* 0x0000001623067c20 */ /* 0x000fe40008400000 */
[----:B------:R-:W2:Y:S01]  /*1ed20*/  LDL.LU R35, [R1+0x240] ;  /* 0x0002400001237983 */ /* 0x000ea20000300800 */
[----:B----4-:R-:W-:-:S03]  /*1ed30*/  FMUL R7, R34, UR22 ;  /* 0x0000001622077c20 */ /* 0x010fc60008400000 */
[----:B------:R-:W4:Y:S01]  /*1ed40*/  LDL.LU R34, [R1+0x244] ;  /* 0x0002440001227983 */ /* 0x000f220000300800 */
[----:B-----5:R-:W-:-:S03]  /*1ed50*/  FMUL R4, R33, UR22 ;  /* 0x0000001621047c20 */ /* 0x020fc60008400000 */
[----:B------:R-:W5:Y:S01]  /*1ed60*/  LDL.LU R33, [R1+0x248] ;  /* 0x0002480001217983 */ /* 0x000f620000300800 */
[----:B0-----:R-:W-:Y:S01]  /*1ed70*/  F2FP.SATFINITE.E4M3.F32.PACK_AB_MERGE_C R15, RZ, R6, RZ ;  /* 0x00000006ff0f723e */ /* 0x001fe200048070ff */
[----:B---3--:R-:W-:Y:S02]  /*1ed80*/  FMUL R5, R31, UR22 ;  /* 0x000000161f057c20 */ /* 0x008fe40008400000 */
[----:B------:R-:W3:Y:S01]  /*1ed90*/  LDL.LU R31, [R1+0x24c] ;  /* 0x00024c00011f7983 */ /* 0x000ee20000300800 */
[----:B------:R-:W-:-:S03]  /*1eda0*/  FMUL R6, R30, UR22 ;  /* 0x000000161e067c20 */ /* 0x000fc60008400000 */
[----:B------:R-:W3:Y:S01]  /*1edb0*/  LDL.LU R30, [R1+0x250] ;  /* 0x00025000011e7983 */ /* 0x000ee20000300800 */
[C---:B------:R-:W-:Y:S02]  /*1edc0*/  ISETP.LT.OR P6, PT, R0.reuse, 0xda, !P2 ;  /* 0x000000da0000780c */ /* 0x040fe400057c1670 */
[C---:B------:R-:W-:Y:S02]  /*1edd0*/  ISETP.LT.OR P5, PT, R0.reuse, 0xe1, !P3 ;  /* 0x000000e10000780c */ /* 0x040fe40005fa1670 */
[C---:B------:R-:W-:Y:S02]  /*1ede0*/  ISETP.LT.OR P0, PT, R0.reuse, 0xe1, !P2 ;  /* 0x000000e10000780c */ /* 0x040fe40005701670 */
[----:B------:R-:W-:-:S07]  /*1edf0*/  ISETP.LT.OR P1, PT, R0, 0xe2, !P2 ;  /* 0x000000e20000780c */ /* 0x000fce0005721670 */
[----:B------:R0:W-:Y:S01]  /*1ee00*/  @!P6 STG.E.U8 desc[UR20][R24.64+0xd9], R13 ;  /* 0x0000d90d1800e986 */ /* 0x0001e2000c101114 */
[C---:B------:R-:W-:Y:S02]  /*1ee10*/  ISETP.LT.OR P6, PT, R0.reuse, 0xe2, !P3 ;  /* 0x000000e20000780c */ /* 0x040fe40005fc1670 */
[----:B------:R-:W-:Y:S01]  /*1ee20*/  F2FP.SATFINITE.E4M3.F32.PACK_AB_MERGE_C R7, RZ, R7, RZ ;  /* 0x00000007ff07723e */ /* 0x000fe200048070ff */
[----:B------:R1:W-:Y:S01]  /*1ee30*/  @!P5 STG.E.U8 desc[UR20][R2.64+0xe0], R9 ;  /* 0x0000e0090200d986 */ /* 0x0003e2000c101114 */
[----:B------:R-:W-:Y:S02]  /*1ee40*/  ISETP.LT.OR P5, PT, R0, 0xea, !P2 ;  /* 0x000000ea0000780c */ /* 0x000fe400057a1670 */
[----:B0-----:R-:W-:Y:S01]  /*1ee50*/  F2FP.SATFINITE.E4M3.F32.PACK_AB_MERGE_C R13, RZ, R4, RZ ;  /* 0x00000004ff0d723e */ /* 0x001fe200048070ff */
[----:B------:R-:W-:-:S06]  /*1ee60*/  FMUL R4, R38, UR22 ;  /* 0x0000001626047c20 */ /* 0x000fcc0008400000 */
[----:B------:R-:W-:Y:S01]  /*1ee70*/  @!P6 STG.E.U8 desc[UR20][R2.64+0xe1], R11 ;  /* 0x0000e10b0200e986 */ /* 0x000fe2000c101114 */
[----:B------:R-:W-:-:S03]  /*1ee80*/  ISETP.LT.OR P6, PT, R0, 0xe9, !P3 ;  /* 0x000000e90000780c */ /* 0x000fc60005fc1670 */
[----:B------:R-:W-:Y:S01]  /*1ee90*/  @!P0 STG.E.U8 desc[UR20][R24.64+0xe0], R15 ;  /* 0x0000e00f18008986 */ /* 0x000fe2000c101114 */
[----:B------:R-:W-:-:S03]  /*1eea0*/  ISETP.LT.OR P0, PT, R0, 0xea, !P3 ;  /* 0x000000ea0000780c */ /* 0x000fc60005f01670 */
[----:B------:R0:W-:Y:S04]  /*1eeb0*/  @!P1 STG.E.U8 desc[UR20][R24.64+0xe1], R7 ;  /* 0x0000e10718009986 */ /* 0x0001e8000c101114 */
[----:B------:R-:W3:Y:S01]  /*1eec0*/  LDL.LU R38, [R1+0x254] ;  /* 0x0002540001267983 */ /* 0x000ee20000300800 */
[----:B-1----:R-:W-:Y:S02]  /*1eed0*/  F2FP.SATFINITE.E4M3.F32.PACK_AB_MERGE_C R9, RZ, R5, RZ ;  /* 0x00000005ff09723e */ /* 0x002fe400048070ff */
[----:B0-----:R-:W-:Y:S01]  /*1eee0*/  F2FP.SATFINITE.E4M3.F32.PACK_AB_MERGE_C R7, RZ, R4, RZ ;  /* 0x00000004ff07723e */ /* 0x001fe200048070ff */
[----:B------:R-:W-:Y:S02]  /*1eef0*/  FMUL R4, R37, UR22 ;  /* 0x0000001625047c20 */ /* 0x000fe40008400000 */
[----:B------:R-:W3:Y:S01]  /*1ef00*/  LDL.LU R37, [R1+0x258] ;  /* 0x0002580001257983 */ /* 0x000ee20000300800 */
[----:B------:R-:W-:-:S02]  /*1ef10*/  F2FP.SATFINITE.E4M3.F32.PACK_AB_MERGE_C R11, RZ, R6, RZ ;  /* 0x00000006ff0b723e */ /* 0x000fc400048070ff */
[----:B------:R-:W-:Y:S01]  /*1ef20*/  F2FP.SATFINITE.E4M3.F32.PACK_AB_MERGE_C R15, RZ, R4, RZ ;  /* 0x00000004ff0f723e */ /* 0x000fe200048070ff */
[----:B------:R-:W-:Y:S04]  /*1ef30*/  @!P6 STG.E.U8 desc[UR20][R2.64+0xe8], R13 ;  /* 0x0000e80d0200e986 */ /* 0x000fe8000c101114 */
[----:B------:R0:W-:Y:S04]  /*1ef40*/  @!P0 STG.E.U8 desc[UR20][R2.64+0xe9], R9 ;  /* 0x0000e90902008986 */ /* 0x0001e8000c101114 */
[----:B------:R1:W-:Y:S01]  /*1ef50*/  @!P5 STG.E.U8 desc[UR20][R24.64+0xe9], R11 ;  /* 0x0000e90b1800d986 */ /* 0x0003e2000c101114 */
[----:B--2---:R-:W-:-:S03]  /*1ef60*/  FMUL R5, R36, UR22 ;  /* 0x0000001624057c20 */ /* 0x004fc60008400000 */
[----:B------:R-:W2:Y:S02]  /*1ef70*/  LDL.LU R36, [R1+0x25c] ;  /* 0x00025c0001247983 */ /* 0x000ea40000300800 */
[----:B0-----:R-:W-:Y:S01]  /*1ef80*/  F2FP.SATFINITE.E4M3.F32.PACK_AB_MERGE_C R9, RZ, R5, RZ ;  /* 0x00000005ff09723e */ /* 0x001fe200048070ff */
[----:B------:R-:W-:Y:S02]  /*1ef90*/  FMUL R6, R35, UR22 ;  /* 0x0000001623067c20 */ /* 0x000fe40008400000 */
[----:B------:R-:W2:Y:S01]  /*1efa0*/  LDL.LU R35, [R1+0x260] ;  /* 0x0002600001237983 */ /* 0x000ea20000300800 */
[----:B----4-:R-:W-:-:S03]  /*1efb0*/  FMUL R4, R34, UR22 ;  /* 0x0000001622047c20 */ /* 0x010fc60008400000 */
[----:B------:R-:W4:Y:S02]  /*1efc0*/  LDL.LU R34, [R1+0x264] ;  /* 0x0002640001227983 */ /* 0x000f240000300800 */
[----:B-1----:R-:W-:Y:S01]  /*1efd0*/  F2FP.SATFINITE.E4M3.F32.PACK_AB_MERGE_C R11, RZ, R4, RZ ;  /* 0x00000004ff0b723e */ /* 0x002fe200048070ff */
[----:B-----5:R-:W-:Y:S02]  /*1efe0*/  FMUL R4, R33, UR22 ;  /* 0x0000001621047c20 */ /* 0x020fe40008400000 */
[----:B------:R-:W5:Y:S03]  /*1eff0*/  LDL.LU R33, [R1+0x268] ;  /* 0x0002680001217983 */ /* 0x000f660000300800 */
[----:B------:R-:W-:Y:S01]  /*1f000*/  F2FP.SATFINITE.E4M3.F32.PACK_AB_MERGE_C R13, RZ, R4, RZ ;  /* 0x00000004ff0d723e */ /* 0x000fe200048070ff */
        /* <DEDUP_REMOVED lines=9> */
[----:B------:R-:W-:-:S03]  /*1f0a0*/  ISETP.LT.OR P1, PT, R0, 0xf1, !P2 ;  /* 0x000000f10000780c */ /* 0x000fc60005721670 */
[----:B------:R1:W-:Y:S01]  /*1f0b0*/  @!P6 STG.E.U8 desc[UR20][R2.64+0xf0], R15 ;  /* 0x0000f00f0200e986 */ /* 0x0003e2000c101114 */
[C---:B------:R-:W-:Y:S02]  /*1f0c0*/  ISETP.LT.OR P6, PT, R0.reuse, 0xf9, !P3 ;  /* 0x000000f90000780c */ /* 0x040fe40005fc1670 */
[----:B------:R-:W-:Y:S01]  /*1f0d0*/  ISETP.LT.OR P3, PT, R0, 0xfa, !P3 ;  /* 0x000000fa0000780c */ /* 0x000fe20005f61670 */
[----:B------:R1:W-:Y:S01]  /*1f0e0*/  @!P0 STG.E.U8 desc[UR20][R2.64+0xf1], R9 ;  /* 0x0000f10902008986 */ /* 0x0003e2000c101114 */
[----:B0-----:R-:W-:Y:S02]  /*1f0f0*/  F2FP.SATFINITE.E4M3.F32.PACK_AB_MERGE_C R7, RZ, R6, RZ ;  /* 0x00000006ff07723e */ /* 0x001fe400048070ff */
[----:B-1----:R-:W-:Y:S02]  /*1f100*/  F2FP.SATFINITE.E4M3.F32.PACK_AB_MERGE_C R15, RZ, R5, RZ ;  /* 0x00000005ff0f723e */ /* 0x002fe400048070ff */
[----:B------:R-:W-:Y:S01]  /*1f110*/  F2FP.SATFINITE.E4M3.F32.PACK_AB_MERGE_C R9, RZ, R4, RZ ;  /* 0x00000004ff09723e */ /* 0x000fe200048070ff */
[----:B------:R-:W-:-:S02]  /*1f120*/  FMUL R4, R38, UR22 ;  /* 0x0000001626047c20 */ /* 0x000fc40008400000 */
[----:B------:R-:W3:Y:S04]  /*1f130*/  LDL.LU R38, [R1+0x274] ;  /* 0x0002740001267983 */ /* 0x000ee80000300800 */
[----:B------:R0:W-:Y:S01]  /*1f140*/  @!P5 STG.E.U8 desc[UR20][R24.64+0xf1], R11 ;  /* 0x0000f10b1800d986 */ /* 0x0001e2000c101114 */
[----:B------:R-:W-:Y:S01]  /*1f150*/  ISETP.LT.OR P5, PT, R0, 0xf9, !P2 ;  /* 0x000000f90000780c */ /* 0x000fe200057a1670 */
[----:B------:R-:W-:Y:S02]  /*1f160*/  FMUL R5, R37, UR22 ;  /* 0x0000001625057c20 */ /* 0x000fe40008400000 */
[----:B------:R-:W3:Y:S04]  /*1f170*/  LDL.LU R37, [R1+0x278] ;  /* 0x0002780001257983 */ /* 0x000ee80000300800 */
[----:B------:R1:W-:Y:S04]  /*1f180*/  @!P1 STG.E.U8 desc[UR20][R24.64+0xf0], R7 ;  /* 0x0000f00718009986 */ /* 0x0003e8000c101114 */
[----:B------:R-:W-:Y:S04]  /*1f190*/  @!P6 STG.E.U8 desc[UR20][R2.64+0xf8], R13 ;  /* 0x0000f80d0200e986 */ /* 0x000fe8000c101114 */
[----:B------:R4:W-:Y:S01]  /*1f1a0*/  @!P3 STG.E.U8 desc[UR20][R2.64+0xf9], R15 ;  /* 0x0000f90f0200b986 */ /* 0x0009e2000c101114 */
[----:B0-----:R-:W-:-:S03]  /*1f1b0*/  F2FP.SATFINITE.E4M3.F32.PACK_AB_MERGE_C R11, RZ, R4, RZ ;  /* 0x00000004ff0b723e */ /* 0x001fc600048070ff */
[----:B------:R0:W-:Y:S01]  /*1f1c0*/  @!P5 STG.E.U8 desc[UR20][R24.64+0xf8], R9 ;  /* 0x0000f8091800d986 */ /* 0x0001e2000c101114 */
[----:B--2---:R-:W-:-:S03]  /*1f1d0*/  FMUL R6, R36, UR22 ;  /* 0x0000001624067c20 */ /* 0x004fc60008400000 */
[----:B------:R-:W2:Y:S01]  /*1f1e0*/  LDL.LU R36, [R1+0x27c] ;  /* 0x00027c0001247983 */ /* 0x000ea20000300800 */
[----:B-1----:R-:W-:-:S03]  /*1f1f0*/  FMUL R7, R35, UR22 ;  /* 0x0000001623077c20 */ /* 0x002fc60008400000 */
        /* <DEDUP_REMOVED lines=10> */
[----:B------:R-:W-:Y:S02]  /*1f2a0*/  ISETP.GE.AND P1, PT, R32, 0x81, PT ;  /* 0x000000812000780c */ /* 0x000fe40003f26270 */
[C---:B------:R-:W-:Y:S02]  /*1f2b0*/  ISETP.LT.OR P2, PT, R0.reuse, 0xfa, !P2 ;  /* 0x000000fa0000780c */ /* 0x040fe40005741670 */
[C---:B------:R-:W-:Y:S02]  /*1f2c0*/  ISETP.LT.OR P6, PT, R0.reuse, 0x1, !P1 ;  /* 0x000000010000780c */ /* 0x040fe40004fc1670 */
[----:B------:R-:W-:Y:S02]  /*1f2d0*/  ISETP.LT.OR P3, PT, R0, 0x2, !P1 ;  /* 0x000000020000780c */ /* 0x000fe40004f61670 */
[----:B------:R-:W-:Y:S02]  /*1f2e0*/  F2FP.SATFINITE.E4M3.F32.PACK_AB_MERGE_C R5, RZ, R5, RZ ;  /* 0x00000005ff05723e */ /* 0x000fe400048070ff */
[----:B------:R-:W-:-:S05]  /*1f2f0*/  ISETP.GE.AND P0, PT, R32, 0x89, PT ;  /* 0x000000892000780c */ /* 0x000fca0003f06270 */
[----:B------:R-:W-:Y:S01]  /*1f300*/  @!P2 STG.E.U8 desc[UR20][R24.64+0xf9], R11 ;  /* 0x0000f90b1800a986 */ /* 0x000fe2000c101114 */
[----:B------:R-:W-:-:S03]  /*1f310*/  F2FP.SATFINITE.E4M3.F32.PACK_AB_MERGE_C R13, RZ, R6, RZ ;  /* 0x00000006ff0d723e */ /* 0x000fc600048070ff */
[----:B------:R0:W-:Y:S01]  /*1f320*/  @!P6 STG.E.U8 desc[UR20][R28.64], R5 ;  /* 0x000000051c00e986 */ /* 0x0001e2000c101114 */
[C---:B------:R-:W-:Y:S02]  /*1f330*/  ISETP.LT.OR P6, PT, R0.reuse, 0x2, !P0 ;  /* 0x000000020000780c */ /* 0x040fe400047c1670 */
[C---:B------:R-:W-:Y:S01]  /*1f340*/  ISETP.LT.OR P5, PT, R0.reuse, 0x1, !P0 ;  /* 0x000000010000780c */ /* 0x040fe200047a1670 */
[----:B------:R1:W-:Y:S01]  /*1f350*/  @!P3 STG.E.U8 desc[UR20][R28.64+0x1], R13 ;  /* 0x0000010d1c00b986 */ /* 0x0003e2000c101114 */
[----:B------:R-:W-:Y:S02]  /*1f360*/  ISETP.LT.OR P2, PT, R0, 0xa, !P1 ;  /* 0x0000000a0000780c */ /* 0x000fe40004f41670 */
[----:B0-----:R-:W-:Y:S02]  /*1f370*/  F2FP.SATFINITE.E4M3.F32.PACK_AB_MERGE_C R5, RZ, R3, RZ ;  /* 0x00000003ff05723e */ /* 0x001fe400048070ff */
[----:B-1----:R-:W-:Y:S01]  /*1f380*/  F2FP.SATFINITE.E4M3.F32.PACK_AB_MERGE_C R13, RZ, R2, RZ ;  /* 0x00000002ff0d723e */ /* 0x002fe200048070ff */
[----:B------:R-:W-:-:S02]  /*1f390*/  FMUL R3, R38, UR22 ;  /* 0x0000001626037c20 */ /* 0x000fc40008400000 */
[----:B------:R-:W3:Y:S01]  /*1f3a0*/  LDL.LU R38, [R1+0x294] ;  /* 0x0002940001267983 */ /* 0x000ee20000300800 */
[----:B------:R-:W-:Y:S02]  /*1f3b0*/  F2FP.SATFINITE.E4M3.F32.PACK_AB_MERGE_C R11, RZ, R4, RZ ;  /* 0x00000004ff0b723e */ /* 0x000fe400048070ff */
[----:B------:R-:W-:Y:S01]  /*1f3c0*/  ISETP.LT.OR P3, PT, R0, 0x9, !P1 ;  /* 0x000000090000780c */ /* 0x000fe20004f61670 */
[----:B------:R0:W-:Y:S01]  /*1f3d0*/  @!P6 STG.E.U8 desc[UR20][R26.64+0x1], R9 ;  /* 0x000001091a00e986 */ /* 0x0001e2000c101114 */
[----:B------:R-:W-:-:S03]  /*1f3e0*/  FMUL R2, R37, UR22 ;  /* 0x0000001625027c20 */ /* 0x000fc60008400000 */
[----:B------:R-:W3:Y:S01]  /*1f3f0*/  LDL.LU R37, [R1+0x298] ;  /* 0x0002980001257983 */ /* 0x000ee20000300800 */
[----:B------:R-:W-:Y:S02]  /*1f400*/  F2FP.SATFINITE.E4M3.F32.PACK_AB_MERGE_C R7, RZ, R7, RZ ;  /* 0x00000007ff07723e */ /* 0x000fe400048070ff */
[----:B0-----:R-:W-:-:S03]  /*1f410*/  F2FP.SATFINITE.E4M3.F32.PACK_AB_MERGE_C R9, RZ, R2, RZ ;  /* 0x00000002ff09723e */ /* 0x001fc600048070ff */
        /* <DEDUP_REMOVED lines=8> */
[----:B------:R-:W2:Y:S03]  /*1f4a0*/  LDL.LU R35, [R1+0x2a0] ;  /* 0x0002a00001237983 */ /* 0x000ea60000300800 */
[----:B------:R-:W-:Y:S01]  /*1f4b0*/  F2FP.SATFINITE.E4M3.F32.PACK_AB_MERGE_C R15, RZ, R2, RZ ;  /* 0x00000002ff0f723e */ /* 0x000fe200048070ff */
[----:B----4-:R-:W-:Y:S02]  /*1f4c0*/  FMUL R2, R34, UR22 ;  /* 0x0000001622027c20 */ /* 0x010fe40008400000 */
[----:B------:R-:W4:Y:S01]  /*1f4d0*/  LDL.LU R34, [R1+0x2a4] ;  /* 0x0002a40001227983 */ /* 0x000f220000300800 */
[----:B-----5:R-:W-:-:S03]  /*1f4e0*/  FMUL R3, R33, UR22 ;  /* 0x0000001621037c20 */ /* 0x020fc60008400000 */
[----:B------:R-:W5:Y:S01]  /*1f4f0*/  LDL.LU R33, [R1+0x2a8] ;  /* 0x0002a80001217983 */ /* 0x000f620000300800 */
[----:B---3--:R-:W-:-:S03]  /*1f500*/  FMUL R4, R31, UR22 ;  /* 0x000000161f047c20 */ /* 0x008fc60008400000 */
[----:B------:R-:W3:Y:S01]  /*1f510*/  LDL.LU R31, [R1+0x2ac] ;  /* 0x0002ac00011f7983 */ /* 0x000ee20000300800 */
[----:B0-----:R-:W-:-:S03]  /*1f520*/  FMUL R5, R30, UR22 ;  /* 0x000000161e057c20 */ /* 0x001fc60008400000 */
[----:B------:R-:W3:Y:S01]  /*1f530*/  LDL.LU R30, [R1+0x2b0] ;  /* 0x0002b000011e7983 */ /* 0x000ee20000300800 */
[C---:B------:R-:W-:Y:S02]  /*1f540*/  ISETP.LT.OR P6, PT, R0.reuse, 0xa, !P0 ;  /* 0x0000000a0000780c */ /* 0x040fe400047c1670 */
[C---:B------:R-:W-:Y:S02]  /*1f550*/  ISETP.LT.OR P5, PT, R0.reuse, 0x9, !P0 ;  /* 0x000000090000780c */ /* 0x040fe400047a1670 */
[C---:B------:R-:W-:Y:S02]  /*1f560*/  ISETP.LT.OR P3, PT, R0.reuse, 0x11, !P1 ;  /* 0x000000110000780c */ /* 0x040fe40004f61670 */
[----:B------:R-:W-:-:S07]  /*1f570*/  ISETP.LT.OR P2, PT, R0, 0x12, !P1 ;  /* 0x000000120000780c */ /* 0x000fce0004f41670 */
[----:B------:R0:W-:Y:S01]  /*1f580*/  @!P6 STG.E.U8 desc[UR20][R26.64+0x9], R7 ;  /* 0x000009071a00e986 */ /* 0x0001e2000c101114 */
[----:B------:R-:W-:-:S03]  /*1f590*/  ISETP.LT.OR P6, PT, R0, 0x12, !P0 ;  /* 0x000000120000780c */ /* 0x000fc600047c1670 */
[----:B------:R-:W-:Y:S01]  /*1f5a0*/  @!P5 STG.E.U8 desc[UR20][R26.64+0x8], R13 ;  /* 0x0000080d1a00d986 */ /* 0x000fe2000c101114 */
[----:B------:R-:W-:-:S03]  /*1f5b0*/  ISETP.LT.OR P5, PT, R0, 0x11, !P0 ;  /* 0x000000110000780c */ /* 0x000fc600047a1670 */
[----:B------:R1:W-:Y:S01]  /*1f5c0*/  @!P3 STG.E.U8 desc[UR20][R28.64+0x10], R9 ;  /* 0x000010091c00b986 */ /* 0x0003e2000c101114 */
[C---:B------:R-:W-:Y:S02]  /*1f5d0*/  ISETP.LT.OR P3, PT, R0.reuse, 0x19, !P1 ;  /* 0x000000190000780c */ /* 0x040fe40004f61670 */
[----:B0-----:R-:W-:Y:S01]  /*1f5e0*/  F2FP.SATFINITE.E4M3.F32.PACK_AB_MERGE_C R7, RZ, R2, RZ ;  /* 0x00000002ff07723e */ /* 0x001fe200048070ff */
[----:B------:R0:W-:Y:S01]  /*1f5f0*/  @!P2 STG.E.U8 desc[UR20][R28.64+0x11], R11 ;  /* 0x0000110b1c00a986 */ /* 0x0001e2000c101114 */
[----:B------:R-:W-:Y:S02]  /*1f600*/  ISETP.LT.OR P2, PT, R0, 0x1a, !P1 ;  /* 0x0000001a0000780c */ /* 0x000fe40004f41670 */
[----:B-1----:R-:W-:Y:S01]  /*1f610*/  F2FP.SATFINITE.E4M3.F32.PACK_AB_MERGE_C R9, RZ, R3, RZ ;  /* 0x00000003ff09723e */ /* 0x002fe200048070ff */
[----:B------:R-:W-:Y:S02]  /*1f620*/  FMUL R2, R38, UR22 ;  /* 0x0000001626027c20 */ /* 0x000fe40008400000 */
[----:B------:R-:W3:Y:S01]  /*1f630*/  LDL.LU R38, [R1+0x2b4] ;  /* 0x0002b40001267983 */ /* 0x000ee20000300800 */
[----:B0-----:R-:W-:-:S03]  /*1f640*/  F2FP.SATFINITE.E4M3.F32.PACK_AB_MERGE_C R11, RZ, R4, RZ ;  /* 0x00000004ff0b723e */ /* 0x001fc600048070ff */
[----:B------:R0:W-:Y:S01]  /*1f650*/  @!P6 STG.E.U8 desc[UR20][R26.64+0x11], R7 ;  /* 0x000011071a00e986 */ /* 0x0001e2000c101114 */
[----:B------:R-:W-:Y:S01]  /*1f660*/  ISETP.LT.OR P6, PT, R0, 0x1a, !P0 ;  /* 0x0000001a0000780c */ /* 0x000fe200047c1670 */
[----:B------:R-:W-:Y:S02]  /*1f670*/  FMUL R3, R37, UR22 ;  /* 0x0000001625037c20 */ /* 0x000fe40008400000 */
[----:B------:R-:W3:Y:S01]  /*1f680*/  LDL.LU R37, [R1+0x2b8] ;  /* 0x0002b80001257983 */ /* 0x000ee20000300800 */
[----:B0-----:R-:W-:-:S03]  /*1f690*/  F2FP.SATFINITE.E4M3.F32.PACK_AB_MERGE_C R7, RZ, R2, RZ ;  /* 0x00000002ff07723e */ /* 0x001fc600048070ff */
[----:B------:R-:W-:Y:S04]  /*1f6a0*/  @!P5 STG.E.U8 desc[UR20][R26.64+0x10], R15 ;  /* 0x0000100f1a00d986 */ /* 0x000fe8000c101114 */
        /* <DEDUP_REMOVED lines=13> */
[----:B------:R-:W5:Y:S02]  /*1f780*/  LDL.LU R33, [R1+0x2c8] ;  /* 0x0002c80001217983 */ /* 0x000f640000300800 */
        /* <DEDUP_REMOVED lines=8> */
[----:B------:R-:W-:Y:S02]  /*1f810*/  F2FP.SATFINITE.E4M3.F32.PACK_AB_MERGE_C R5, RZ, R5, RZ ;  /* 0x00000005ff05723e */ /* 0x000fe400048070ff */
[----:B------:R-:W-:-:S05]  /*1f820*/  ISETP.LT.OR P6, PT, R0, 0x22, !P0 ;  /* 0x000000220000780c */ /* 0x000fca00047c1670 */
[----:B------:R0:W-:Y:S01]  /*1f830*/  @!P5 STG.E.U8 desc[UR20][R26.64+0x18], R5 ;  /* 0x000018051a00d986 */ /* 0x0001e2000c101114 */
[----:B------:R-:W-:-:S03]  /*1f840*/  ISETP.LT.OR P5, PT, R0, 0x21, !P0 ;  /* 0x000000210000780c */ /* 0x000fc600047a1670 */
[----:B------:R-:W-:Y:S01]  /*1f850*/  @!P3 STG.E.U8 desc[UR20][R28.64+0x20], R9 ;  /* 0x000020091c00b986 */ /* 0x000fe2000c101114 */
[----:B------:R-:W-:-:S03]  /*1f860*/  ISETP.LT.OR P3, PT, R0, 0x29, !P1 ;  /* 0x000000290000780c */ /* 0x000fc60004f61670 */
[----:B------:R1:W-:Y:S01]  /*1f870*/  @!P2 STG.E.U8 desc[UR20][R28.64+0x21], R11 ;  /* 0x0000210b1c00a986 */ /* 0x0003e2000c101114 */
[----:B------:R-:W-:Y:S02]  /*1f880*/  ISETP.LT.OR P2, PT, R0, 0x2a, !P1 ;  /* 0x0000002a0000780c */ /* 0x000fe40004f41670 */
[----:B0-----:R-:W-:Y:S02]  /*1f890*/  F2FP.SATFINITE.E4M3.F32.PACK_AB_MERGE_C R5, RZ, R3, RZ ;  /* 0x00000003ff05723e */ /* 0x001fe400048070ff */
[----:B-1----:R-:W-:Y:S01]  /*1f8a0*/  F2FP.SATFINITE.E4M3.F32.PACK_AB_MERGE_C R11, RZ, R2, RZ ;  /* 0x00000002ff0b723e */ /* 0x002fe200048070ff */
[----:B------:R-:W-:Y:S02]  /*1f8b0*/  FMUL R2, R38, UR22 ;  /* 0x0000001626027c20 */ /* 0x000fe40008400000 */
[----:B------:R-:W3:Y:S01]  /*1f8c0*/  LDL.LU R38, [R1+0x2d4] ;  /* 0x0002d40001267983 */ /* 0x000ee20000300800 */
[----:B------:R-:W-:-:S03]  /*1f8d0*/  F2FP.SATFINITE.E4M3.F32.PACK_AB_MERGE_C R9, RZ, R4, RZ ;  /* 0x00000004ff09723e */ /* 0x000fc600048070ff */
[----:B------:R-:W-:Y:S01]  /*1f8e0*/  @!P6 STG.E.U8 desc[UR20][R26.64+0x21], R5 ;  /* 0x000021051a00e986 */ /* 0x000fe2000c101114 */
[----:B------:R-:W-:Y:S01]  /*1f8f0*/  ISETP.LT.OR P6, PT, R0, 0x2a, !P0 ;  /* 0x0000002a0000780c */ /* 0x000fe200047c1670 */
[----:B------:R-:W-:Y:S02]  /*1f900*/  FMUL R3, R37, UR22 ;  /* 0x0000001625037c20 */ /* 0x000fe40008400000 */
[----:B------:R-:W3:Y:S04]  /*1f910*/  LDL.LU R37, [R1+0x2d8] ;  /* 0x0002d80001257983 */ /* 0x000ee80000300800 */
[----:B------:R-:W-:Y:S04]  /*1f920*/  @!P5 STG.E.U8 desc[UR20][R26.64+0x20], R13 ;  /* 0x0000200d1a00d986 */ /* 0x000fe8000c101114 */
[----:B------:R0:W-:Y:S04]  /*1f930*/  @!P3 STG.E.U8 desc[UR20][R28.64+0x28], R7 ;  /* 0x000028071c00b986 */ /* 0x0001e8000c101114 */
[----:B------:R1:W-:Y:S01]  /*1f940*/  @!P2 STG.E.U8 desc[UR20][R28.64+0x29], R9 ;  /* 0x000029091c00a986 */ /* 0x0003e2000c101114 */
[----:B0-----:R-:W-:-:S02]  /*1f950*/  F2FP.SATFINITE.E4M3.F32.PACK_AB_MERGE_C R7, RZ, R2, RZ ;  /* 0x00000002ff07723e */ /* 0x001fc400048070ff */
[----:B-1----:R-:W-:-:S03]  /*1f960*/  F2FP.SATFINITE.E4M3.F32.PACK_AB_MERGE_C R9, RZ, R3, RZ ;  /* 0x00000003ff09723e */ /* 0x002fc600048070ff */
[----:B------:R0:W-:Y:S01]  /*1f970*/  @!P6 STG.E.U8 desc[UR20][R26.64+0x29], R7 ;  /* 0x000029071a00e986 */ /* 0x0001e2000c101114 */
[----:B--2---:R-:W-:-:S03]  /*1f980*/  FMUL R4, R36, UR22 ;  /* 0x0000001624047c20 */ /* 0x004fc60008400000 */
[----:B------:R-:W2:Y:S02]  /*1f990*/  LDL.LU R36, [R1+0x2dc] ;  /* 0x0002dc0001247983 */ /* 0x000ea40000300800 */
[----:B------:R-:W-:Y:S01]  /*1f9a0*/  F2FP.SATFINITE.E4M3.F32.PACK_AB_MERGE_C R13, RZ, R4, RZ ;  /* 0x00000004ff0d723e */ /* 0x000fe200048070ff */
        /* <DEDUP_REMOVED lines=15> */
[----:B------:R-:W-:Y:S01]  /*1faa0*/  @!P5 STG.E.U8 desc[UR20][R26.64+0x28], R11 ;  /* 0x0000280b1a00d986 */ /* 0x000fe2000c101114 */
[----:B------:R-:W-:-:S03]  /*1fab0*/  ISETP.LT.OR P5, PT, R0, 0x31, !P0 ;  /* 0x000000310000780c */ /* 0x000fc600047a1670 */
[----:B------:R0:W-:Y:S01]  /*1fac0*/  @!P2 STG.E.U8 desc[UR20][R28.64+0x31], R13 ;  /* 0x0000310d1c00a986 */ /* 0x0001e2000c101114 */
[----:B------:R-:W-:-:S03]  /*1fad0*/  ISETP.LT.OR P2, PT, R0, 0x3a, !P1 ;  /* 0x0000003a0000780c */ /* 0x000fc60004f41670 */
[----:B------:R1:W-:Y:S01]  /*1fae0*/  @!P3 STG.E.U8 desc[UR20][R28.64+0x30], R9 ;  /* 0x000030091c00b986 */ /* 0x0003e2000c101114 */
[----:B------:R-:W-:Y:S02]  /*1faf0*/  ISETP.LT.OR P3, PT, R0, 0x39, !P1 ;  /* 0x000000390000780c */ /* 0x000fe40004f61670 */
[----:B------:R-:W-:Y:S02]  /*1fb00*/  F2FP.SATFINITE.E4M3.F32.PACK_AB_MERGE_C R5, RZ, R5, RZ ;  /* 0x00000005ff05723e */ /* 0x000fe400048070ff */
[----:B0-----:R-:W-:Y:S02]  /*1fb10*/  F2FP.SATFINITE.E4M3.F32.PACK_AB_MERGE_C R13, RZ, R2, RZ ;  /* 0x00000002ff0d723e */ /* 0x001fe400048070ff */
[----:B-1----:R-:W-:Y:S01]  /*1fb20*/  F2FP.SATFINITE.E4M3.F32.PACK_AB_MERGE_C R9, RZ, R3, RZ ;  /* 0x00000003ff09723e */ /* 0x002fe200048070ff */
[----:B------:R-:W-:Y:S02]  /*1fb30*/  FMUL R3, R38, UR22 ;  /* 0x0000001626037c20 */ /* 0x000fe40008400000 */
[----:B------:R-:W3:Y:S01]  /*1fb40*/  LDL.LU R38, [R1+0x2f4] ;  /* 0x0002f40001267983 */ /* 0x000ee20000300800 */
[----:B------:R-:W-:-:S03]  /*1fb50*/  F2FP.SATFINITE.E4M3.F32.PACK_AB_MERGE_C R11, RZ, R4, RZ ;  /* 0x00000004ff0b723e */ /* 0x000fc600048070ff */
[----:B------:R0:W-:Y:S01]  /*1fb60*/  @!P6 STG.E.U8 desc[UR20][R26.64+0x31], R7 ;  /* 0x000031071a00e986 */ /* 0x0001e2000c101114 */
[----:B------:R-:W-:-:S03]  /*1fb70*/  FMUL R2, R37, UR22 ;  /* 0x0000001625027c20 */ /* 0x000fc60008400000 */
[----:B------:R-:W3:Y:S01]  /*1fb80*/  LDL.LU R37, [R1+0x2f8] ;  /* 0x0002f80001257983 */ /* 0x000ee20000300800 */
[----:B------:R-:W-:Y:S02]  /*1fb90*/  ISETP.LT.OR P6, PT, R0, 0x3a, !P0 ;  /* 0x0000003a0000780c */ /* 0x000fe400047c1670 */
[----:B0-----:R-:W-:Y:S01]  /*1fba0*/  F2FP.SATFINITE.E4M3.F32.PACK_AB_MERGE_C R7, RZ, R2, RZ ;  /* 0x00000002ff07723e */ /* 0x001fe200048070ff */
[----:B------:R0:W-:Y:S04]  /*1fbb0*/  @!P5 STG.E.U8 desc[UR20][R26.64+0x30], R5 ;  /* 0x000030051a00d986 */ /* 0x0001e8000c101114 */
[----:B------:R-:W-:Y:S04]  /*1fbc0*/  @!P2 STG.E.U8 desc[UR20][R28.64+0x39], R11 ;  /* 0x0000390b1c00a986 */ /* 0x000fe8000c101114 */
[----:B------:R1:W-:Y:S01]  /*1fbd0*/  @!P3 STG.E.U8 desc[UR20][R28.64+0x38], R9 ;  /* 0x000038091c00b986 */ /* 0x0003e2000c101114 */
[----:B0-----:R-:W-:-:S05]  /*1fbe0*/  F2FP.SATFINITE.E4M3.F32.PACK_AB_MERGE_C R5, RZ, R3, RZ ;  /* 0x00000003ff05723e */ /* 0x001fca00048070ff */
        /* <DEDUP_REMOVED lines=42> */
[----:B------:R-:W-:Y:S01]  /*1fe90*/  F2FP.SATFINITE.E4M3.F32.PACK_AB_MERGE_C R11, RZ, R4, RZ ;  /* 0x00000004ff0b723e */ /* 0x000fe200048070ff */
[----:B------:R-:W-:Y:S02]  /*1fea0*/  FMUL R2, R35, UR22 ;  /* 0x0000001623027c20 */ /* 0x000fe40008400000 */
[----:B------:R-:W2:Y:S03]  /*1feb0*/  LDL.LU R35, [R1+0x320] ;  /* 0x0003200001237983 */ /* 0x000ea60000300800 */
[----:B-1----:R-:W-:Y:S01]  /*1fec0*/  F2FP.SATFINITE.E4M3.F32.PACK_AB_MERGE_C R13, RZ, R2, RZ ;  /* 0x00000002ff0d723e */ /* 0x002fe200048070ff */
        /* <DEDUP_REMOVED lines=146> */
[----:B------:R-:W-:-:S03]  /*207f0*/  FMUL R3, R37, UR22 ;  /* 0x0000001625037c20 */ /* 0x000fc60008400000 */
[----:B------:R-:W3:Y:S04]  /*20800*/  LDL.LU R37, [R1+0x398] ;  /* 0x0003980001257983 */ /* 0x000ee80000300800 */
[----:B------:R-:W-:Y:S04]  /*20810*/  @!P5 STG.E.U8 desc[UR20][R26.64+0x80], R13 ;  /* 0x0000800d1a00d986 */ /* 0x000fe8000c101114 */
[----:B------:R0:W-:Y:S04]  /*20820*/  @!P3 STG.E.U8 desc[UR20][R28.64+0x88], R7 ;  /* 0x000088071c00b986 */ /* 0x0001e8000c101114 */
[----:B------:R1:W-:Y:S01]  /*20830*/  @!P2 STG.E.U8 desc[UR20][R28.64+0x89], R9 ;  /* 0x000089091c00a986 */ /* 0x0003e2000c101114 */
[----:B0-----:R-:W-:-:S02]  /*20840*/  F2FP.SATFINITE.E4M3.F32.PACK_AB_MERGE_C R7, RZ, R2, RZ ;  /* 0x00000002ff07723e */ /* 0x001fc400048070ff */
[----:B-1----:R-:W-:Y:S01]  /*20850*/  F2FP.SATFINITE.E4M3.F32.PACK_AB_MERGE_C R9, RZ, R3, RZ ;  /* 0x00000003ff09723e */ /* 0x002fe200048070ff */
[----:B--2---:R-:W-:Y:S02]  /*20860*/  FMUL R4, R36, UR22 ;  /* 0x0000001624047c20 */ /* 0x004fe40008400000 */
[----:B------:R-:W2:Y:S03]  /*20870*/  LDL.LU R36, [R1+0x39c] ;  /* 0x00039c0001247983 */ /* 0x000ea60000300800 */
[----:B------:R-:W-:Y:S01]  /*20880*/  F2FP.SATFINITE.E4M3.F32.PACK_AB_MERGE_C R13, RZ, R4, RZ ;  /* 0x00000004ff0d723e */ /* 0x000fe200048070ff */
[----:B------:R-:W-:Y:S02]  /*20890*/  FMUL R5, R35, UR22 ;  /* 0x0000001623057c20 */ /* 0x000fe40008400000 */
[----:B------:R-:W2:Y:S01]  /*208a0*/  LDL.LU R35, [R1+0x3a0] ;  /* 0x0003a00001237983 */ /* 0x000ea20000300800 */
[----:B----4-:R-:W-:-:S03]  /*208b0*/  FMUL R2, R34, UR22 ;  /* 0x0000001622027c20 */ /* 0x010fc60008400000 */
[----:B------:R-:W4:Y:S01]  /*208c0*/  LDL.LU R34, [R1+0x3a4] ;  /* 0x0003a40001227983 */ /* 0x000f220000300800 */
[----:B-----5:R-:W-:-:S03]  /*208d0*/  FMUL R3, R33, UR22 ;  /* 0x0000001621037c20 */ /* 0x020fc60008400000 */
[----:B------:R-:W5:Y:S01]  /*208e0*/  LDL.LU R33, [R1+0x3a8] ;  /* 0x0003a80001217983 */ /* 0x000f620000300800 */
        /* <DEDUP_REMOVED lines=16> */
[----:B------:R-:W-:Y:S01]  /*209f0*/  @!P2 STG.E.U8 desc[UR20][R28.64+0x91], R13 ;  /* 0x0000910d1c00a986 */ /* 0x000fe2000c101114 */
[----:B------:R-:W-:Y:S02]  /*20a00*/  ISETP.LT.OR P2, PT, R0, 0x9a, !P1 ;  /* 0x0000009a0000780c */ /* 0x000fe40004f41670 */
        /* <DEDUP_REMOVED lines=82> */
[----:B------:R0:W-:Y:S01]  /*20f30*/  @!P6 STG.E.U8 desc[UR20][R26.64+0xb1], R7 ;  /* 0x0000b1071a00e986 */ /* 0x0001e2000c101114 */
[----:B------:R-:W-:-:S03]  /*20f40*/  FMUL R3, R38, UR22 ;  /* 0x0000001626037c20 */ /* 0x000fc60008400000 */
[----:B------:R-:W3:Y:S01]  /*20f50*/  LDL.LU R38, [R1+0x3f4] ;  /* 0x0003f40001267983 */ /* 0x000ee20000300800 */
[----:B------:R-:W-:Y:S02]  /*20f60*/  F2FP.SATFINITE.E4M3.F32.PACK_AB_MERGE_C R11, RZ, R4, RZ ;  /* 0x00000004ff0b723e */ /* 0x000fe400048070ff */
[----:B------:R-:W-:Y:S01]  /*20f70*/  ISETP.LT.OR P6, PT, R0, 0xba, !P0 ;  /* 0x000000ba0000780c */ /* 0x000fe200047c1670 */
[----:B------:R-:W-:Y:S02]  /*20f80*/  FMUL R2, R37, UR22 ;  /* 0x0000001625027c20 */ /* 0x000fe40008400000 */
[----:B------:R-:W3:Y:S03]  /*20f90*/  LDL.LU R37, [R1+0x3f8] ;  /* 0x0003f80001257983 */ /* 0x000ee60000300800 */
        /* <DEDUP_REMOVED lines=31> */
[----:B-1----:R-:W-:-:S03]  /*21190*/  F2FP.SATFINITE.E4M3.F32.PACK_AB_MERGE_C R9, RZ, R3, RZ ;  /* 0x00000003ff09723e */ /* 0x002fc600048070ff */
[----:B------:R0:W-:Y:S01]  /*211a0*/  @!P6 STG.E.U8 desc[UR20][R26.64+0xc1], R7 ;  /* 0x0000c1071a00e986 */ /* 0x0001e2000c101114 */
[----:B------:R-:W-:Y:S01]  /*211b0*/  FMUL R2, R38, UR22 ;  /* 0x0000001626027c20 */ /* 0x000fe20008400000 */
[----:B------:R-:W-:Y:S02]  /*211c0*/  ISETP.LT.OR P6, PT, R0, 0xca, !P0 ;  /* 0x000000ca0000780c */ /* 0x000fe400047c1670 */
[----:B------:R-:W3:Y:S01]  /*211d0*/  LDL.LU R38, [R1+0x414] ;  /* 0x0004140001267983 */ /* 0x000ee20000300800 */
[----:B------:R-:W-:Y:S01]  /*211e0*/  F2FP.SATFINITE.E4M3.F32.PACK_AB_MERGE_C R13, RZ, R4, RZ ;  /* 0x00000004ff0d723e */ /* 0x000fe200048070ff */
        /* <DEDUP_REMOVED lines=24> */
[C---:B------:R-:W-:Y:S01]  /*21370*/  ISETP.LT.OR P3, PT, R0.reuse, 0xd1, !P1 ;  /* 0x000000d10000780c */ /* 0x040fe20004f61670 */
[----:B------:R-:W3:Y:S01]  /*21380*/  LDL.LU R40, [R1+0x434] ;  /* 0x0004340001287983 */ /* 0x000ee20000300800 */
[C---:B------:R-:W-:Y:S02]  /*21390*/  ISETP.LT.OR P2, PT, R0.reuse, 0xd2, !P1 ;  /* 0x000000d20000780c */ /* 0x040fe40004f41670 */
[----:B------:R-:W-:Y:S02]  /*213a0*/  ISETP.LT.OR P6, PT, R0, 0xd2, !P0 ;  /* 0x000000d20000780c */ /* 0x000fe400047c1670 */
[----:B------:R-:W-:-:S05]  /*213b0*/  F2FP.SATFINITE.E4M3.F32.PACK_AB_MERGE_C R5, RZ, R5, RZ ;  /* 0x00000005ff05723e */ /* 0x000fca00048070ff */
[----:B------:R0:W-:Y:S01]  /*213c0*/  @!P5 STG.E.U8 desc[UR20][R26.64+0xc8], R5 ;  /* 0x0000c8051a00d986 */ /* 0x0001e2000c101114 */
[----:B------:R-:W-:-:S03]  /*213d0*/  ISETP.LT.OR P5, PT, R0, 0xd1, !P0 ;  /* 0x000000d10000780c */ /* 0x000fc600047a1670 */
[----:B------:R-:W-:Y:S01]  /*213e0*/  @!P3 STG.E.U8 desc[UR20][R28.64+0xd0], R9 ;  /* 0x0000d0091c00b986 */ /* 0x000fe2000c101114 */
[----:B------:R-:W-:-:S03]  /*213f0*/  ISETP.LT.OR P3, PT, R0, 0xd9, !P1 ;  /* 0x000000d90000780c */ /* 0x000fc60004f61670 */
[----:B------:R1:W-:Y:S01]  /*21400*/  @!P2 STG.E.U8 desc[UR20][R28.64+0xd1], R11 ;  /* 0x0000d10b1c00a986 */ /* 0x0003e2000c101114 */
[----:B0-----:R-:W-:Y:S02]  /*21410*/  F2FP.SATFINITE.E4M3.F32.PACK_AB_MERGE_C R5, RZ, R3, RZ ;  /* 0x00000003ff05723e */ /* 0x001fe400048070ff */
[----:B------:R-:W-:-:S03]  /*21420*/  ISETP.LT.OR P2, PT, R0, 0xda, !P1 ;  /* 0x000000da0000780c */ /* 0x000fc60004f41670 */
[----:B------:R-:W-:Y:S01]  /*21430*/  @!P6 STG.E.U8 desc[UR20][R26.64+0xd1], R5 ;  /* 0x0000d1051a00e986 */ /* 0x000fe2000c101114 */
[----:B-1----:R-:W-:Y:S02]  /*21440*/  F2FP.SATFINITE.E4M3.F32.PACK_AB_MERGE_C R11, RZ, R2, RZ ;  /* 0x00000002ff0b723e */ /* 0x002fe400048070ff */
[----:B------:R-:W-:Y:S01]  /*21450*/  ISETP.LT.OR P6, PT, R0, 0xda, !P0 ;  /* 0x000000da0000780c */ /* 0x000fe200047c1670 */
[----:B------:R-:W-:Y:S02]  /*21460*/  FMUL R2, R38, UR22 ;  /* 0x0000001626027c20 */ /* 0x000fe40008400000 */
[----:B------:R-:W3:Y:S01]  /*21470*/  LDL.LU R38, [R1+0x438] ;  /* 0x0004380001267983 */ /* 0x000ee20000300800 */
[----:B------:R-:W-:Y:S01]  /*21480*/  F2FP.SATFINITE.E4M3.F32.PACK_AB_MERGE_C R9, RZ, R4, RZ ;  /* 0x00000004ff09723e */ /* 0x000fe200048070ff */
        /* <DEDUP_REMOVED lines=14> */
[----:B------:R-:W4:Y:S02]  /*21570*/  LDL.LU R34, [R1+0x448] ;  /* 0x0004480001227983 */ /* 0x000f240000300800 */
[----:B0-----:R-:W-:Y:S01]  /*21580*/  F2FP.SATFINITE.E4M3.F32.PACK_AB_MERGE_C R7, RZ, R2, RZ ;  /* 0x00000002ff07723e */ /* 0x001fe200048070ff */
[----:B-----5:R-:W-:Y:S02]  /*21590*/  FMUL R3, R33, UR22 ;  /* 0x0000001621037c20 */ /* 0x020fe40008400000 */
[----:B------:R-:W5:Y:S01]  /*215a0*/  LDL.LU R33, [R1+0x44c] ;  /* 0x00044c0001217983 */ /* 0x000f620000300800 */
[----:B---3--:R-:W-:-:S03]  /*215b0*/  FMUL R4, R31, UR22 ;  /* 0x000000161f047c20 */ /* 0x008fc60008400000 */
        /* <DEDUP_REMOVED lines=13> */
[----:B------:R-:W-:Y:S02]  /*21690*/  F2FP.SATFINITE.E4M3.F32.PACK_AB_MERGE_C R5, RZ, R5, RZ ;  /* 0x00000005ff05723e */ /* 0x000fe400048070ff */
[----:B0-----:R-:W-:Y:S01]  /*216a0*/  F2FP.SATFINITE.E4M3.F32.PACK_AB_MERGE_C R11, RZ, R4, RZ ;  /* 0x00000004ff0b723e */ /* 0x001fe200048070ff */
[----:B------:R-:W-:Y:S01]  /*216b0*/  @!P6 STG.E.U8 desc[UR20][R26.64+0xe1], R7 ;  /* 0x0000e1071a00e986 */ /* 0x000fe2000c101114 */
[C---:B------:R-:W-:Y:S02]  /*216c0*/  ISETP.LT.OR P6, PT, R0.reuse, 0xea, !P0 ;  /* 0x000000ea0000780c */ /* 0x040fe400047c1670 */
[----:B-1----:R-:W-:Y:S01]  /*216d0*/  F2FP.SATFINITE.E4M3.F32.PACK_AB_MERGE_C R9, RZ, R3, RZ ;  /* 0x00000003ff09723e */ /* 0x002fe200048070ff */
[----:B------:R0:W-:Y:S01]  /*216e0*/  @!P5 STG.E.U8 desc[UR20][R26.64+0xe0], R5 ;  /* 0x0000e0051a00d986 */ /* 0x0001e2000c101114 */
[----:B------:R-:W-:-:S03]  /*216f0*/  ISETP.LT.OR P5, PT, R0, 0xe9, !P0 ;  /* 0x000000e90000780c */ /* 0x000fc600047a1670 */
[----:B------:R-:W-:Y:S01]  /*21700*/  @!P2 STG.E.U8 desc[UR20][R28.64+0xe9], R11 ;  /* 0x0000e90b1c00a986 */ /* 0x000fe2000c101114 */
[----:B------:R-:W-:Y:S01]  /*21710*/  ISETP.LT.OR P2, PT, R0, 0xf2, !P1 ;  /* 0x000000f20000780c */ /* 0x000fe20004f41670 */
[----:B------:R-:W-:Y:S02]  /*21720*/  FMUL R3, R40, UR22 ;  /* 0x0000001628037c20 */ /* 0x000fe40008400000 */
[----:B------:R1:W-:Y:S01]  /*21730*/  @!P3 STG.E.U8 desc[UR20][R28.64+0xe8], R9 ;  /* 0x0000e8091c00b986 */ /* 0x0003e2000c101114 */
[----:B------:R-:W-:Y:S02]  /*21740*/  ISETP.LT.OR P3, PT, R0, 0xf1, !P1 ;  /* 0x000000f10000780c */ /* 0x000fe40004f61670 */
[----:B------:R-:W-:Y:S01]  /*21750*/  F2FP.SATFINITE.E4M3.F32.PACK_AB_MERGE_C R13, RZ, R2, RZ ;  /* 0x00000002ff0d723e */ /* 0x000fe200048070ff */
[----:B------:R-:W-:Y:S01]  /*21760*/  FMUL R2, R38, UR22 ;  /* 0x0000001626027c20 */ /* 0x000fe20008400000 */
[----:B------:R-:W-:Y:S01]  /*21770*/  FMUL R4, R37, UR22 ;  /* 0x0000001625047c20 */ /* 0x000fe20008400000 */
[----:B------:R-:W-:-:S03]  /*21780*/  F2FP.SATFINITE.E4M3.F32.PACK_AB_MERGE_C R3, RZ, R3, RZ ;  /* 0x00000003ff03723e */ /* 0x000fc600048070ff */
[----:B0-----:R-:W-:Y:S02]  /*21790*/  F2FP.SATFINITE.E4M3.F32.PACK_AB_MERGE_C R5, RZ, R2, RZ ;  /* 0x00000002ff05723e */ /* 0x001fe400048070ff */
[----:B------:R-:W-:Y:S01]  /*217a0*/  F2FP.SATFINITE.E4M3.F32.PACK_AB_MERGE_C R7, RZ, R4, RZ ;  /* 0x00000004ff07723e */ /* 0x000fe200048070ff */
[----:B------:R-:W-:Y:S01]  /*217b0*/  @!P5 STG.E.U8 desc[UR20][R26.64+0xe8], R13 ;  /* 0x0000e80d1a00d986 */ /* 0x000fe2000c101114 */
[----:B------:R-:W-:-:S03]  /*217c0*/  ISETP.LT.OR P5, PT, R0, 0xf1, !P0 ;  /* 0x000000f10000780c */ /* 0x000fc600047a1670 */
[----:B------:R-:W-:Y:S01]  /*217d0*/  @!P6 STG.E.U8 desc[UR20][R26.64+0xe9], R3 ;  /* 0x0000e9031a00e986 */ /* 0x000fe2000c101114 */
[----:B------:R-:W-:-:S03]  /*217e0*/  ISETP.LT.OR P6, PT, R0, 0xf2, !P0 ;  /* 0x000000f20000780c */ /* 0x000fc600047c1670 */
[----:B------:R0:W-:Y:S01]  /*217f0*/  @!P2 STG.E.U8 desc[UR20][R28.64+0xf1], R7 ;  /* 0x0000f1071c00a986 */ /* 0x0001e2000c101114 */
[C---:B------:R-:W-:Y:S02]  /*21800*/  ISETP.LT.OR P2, PT, R0.reuse, 0xf9, !P1 ;  /* 0x000000f90000780c */ /* 0x040fe40004f41670 */
[C---:B------:R-:W-:Y:S01]  /*21810*/  ISETP.LT.OR P1, PT, R0.reuse, 0xfa, !P1 ;  /* 0x000000fa0000780c */ /* 0x040fe20004f21670 */
[----:B------:R3:W-:Y:S01]  /*21820*/  @!P3 STG.E.U8 desc[UR20][R28.64+0xf0], R5 ;  /* 0x0000f0051c00b986 */ /* 0x0007e2000c101114 */
[C---:B------:R-:W-:Y:S02]  /*21830*/  ISETP.LT.OR P3, PT, R0.reuse, 0xf9, !P0 ;  /* 0x000000f90000780c */ /* 0x040fe40004761670 */
[----:B------:R-:W-:Y:S01]  /*21840*/  ISETP.LT.OR P0, PT, R0, 0xfa, !P0 ;  /* 0x000000fa0000780c */ /* 0x000fe20004701670 */
[----:B--2---:R-:W-:-:S05]  /*21850*/  FMUL R2, R36, UR22 ;  /* 0x0000001624027c20 */ /* 0x004fca0008400000 */
[----:B-1----:R-:W-:-:S05]  /*21860*/  F2FP.SATFINITE.E4M3.F32.PACK_AB_MERGE_C R9, RZ, R2, RZ ;  /* 0x00000002ff09723e */ /* 0x002fca00048070ff */
[----:B------:R1:W-:Y:S01]  /*21870*/  @!P5 STG.E.U8 desc[UR20][R26.64+0xf0], R9 ;  /* 0x0000f0091a00d986 */ /* 0x0003e2000c101114 */
[----:B------:R-:W-:-:S05]  /*21880*/  FMUL R0, R35, UR22 ;  /* 0x0000001623007c20 */ /* 0x000fca0008400000 */
[----:B0-----:R-:W-:Y:S01]  /*21890*/  F2FP.SATFINITE.E4M3.F32.PACK_AB_MERGE_C R7, RZ, R0, RZ ;  /* 0x00000000ff07723e */ /* 0x001fe200048070ff */
[----:B----4-:R-:W-:Y:S01]  /*218a0*/  FMUL R2, R34, UR22 ;  /* 0x0000001622027c20 */ /* 0x010fe20008400000 */
[----:B-----5:R-:W-:-:S04]  /*218b0*/  FMUL R3, R33, UR22 ;  /* 0x0000001621037c20 */ /* 0x020fc80008400000 */
[----:B------:R-:W-:Y:S02]  /*218c0*/  F2FP.SATFINITE.E4M3.F32.PACK_AB_MERGE_C R11, RZ, R2, RZ ;  /* 0x00000002ff0b723e */ /* 0x000fe400048070ff */
[----:B------:R-:W-:Y:S01]  /*218d0*/  F2FP.SATFINITE.E4M3.F32.PACK_AB_MERGE_C R3, RZ, R3, RZ ;  /* 0x00000003ff03723e */ /* 0x000fe200048070ff */
[----:B------:R1:W-:Y:S01]  /*218e0*/  @!P6 STG.E.U8 desc[UR20][R26.64+0xf1], R7 ;  /* 0x0000f1071a00e986 */ /* 0x0003e2000c101114 */
[----:B---3--:R-:W-:Y:S01]  /*218f0*/  FMUL R4, R31, UR22 ;  /* 0x000000161f047c20 */ /* 0x008fe20008400000 */
[----:B------:R-:W-:-:S04]  /*21900*/  FMUL R5, R30, UR22 ;  /* 0x000000161e057c20 */ /* 0x000fc80008400000 */
[----:B------:R-:W-:Y:S02]  /*21910*/  F2FP.SATFINITE.E4M3.F32.PACK_AB_MERGE_C R13, RZ, R4, RZ ;  /* 0x00000004ff0d723e */ /* 0x000fe400048070ff */
[----:B------:R-:W-:Y:S01]  /*21920*/  F2FP.SATFINITE.E4M3.F32.PACK_AB_MERGE_C R5, RZ, R5, RZ ;  /* 0x00000005ff05723e */ /* 0x000fe200048070ff */
[----:B------:R1:W-:Y:S04]  /*21930*/  @!P2 STG.E.U8 desc[UR20][R28.64+0xf8], R11 ;  /* 0x0000f80b1c00a986 */ /* 0x0003e8000c101114 */
[----:B------:R1:W-:Y:S04]  /*21940*/  @!P1 STG.E.U8 desc[UR20][R28.64+0xf9], R3 ;  /* 0x0000f9031c009986 */ /* 0x0003e8000c101114 */
[----:B------:R1:W-:Y:S04]  /*21950*/  @!P3 STG.E.U8 desc[UR20][R26.64+0xf8], R13 ;  /* 0x0000f80d1a00b986 */ /* 0x0003e8000c101114 */
[----:B------:R1:W-:Y:S02]  /*21960*/  @!P0 STG.E.U8 desc[UR20][R26.64+0xf9], R5 ;  /* 0x0000f9051a008986 */ /* 0x0003e4000c101114 */
.L_x_552:
[----:B------:R-:W-:Y:S05]  /*21970*/  BSYNC B0 ;  /* 0x0000000000007941 */ /* 0x000fea0003800000 */
.L_x_38:
[----:B-12---:R-:W2:Y:S04]  /*21980*/  LDL.LU R3, [R1+0x460] ;  /* 0x0004600001037983 */ /* 0x006ea80000300800 */
[----:B------:R-:W2:Y:S01]  /*21990*/  LDL.LU R2, [R1+0x464] ;  /* 0x0004640001027983 */ /* 0x000ea20000300800 */
[----:B------:R-:W-:Y:S01]  /*219a0*/  ULDC UR6, c[0x0][0xc] ;  /* 0x0000030000067ab9 */ /* 0x000fe20000000800 */
[----:B------:R-:W-:Y:S01]  /*219b0*/  ULDC UR7, c[0x0][0x10] ;  /* 0x0000040000077ab9 */ /* 0x000fe20000000800 */
[----:B---34-:R-:W2:Y:S01]  /*219c0*/  LDC R5, c[0x0][0x14] ;  /* 0x00000500ff057b82 */ /* 0x018ea20000000800 */
[----:B------:R-:W-:Y:S01]  /*219d0*/  UIMAD.WIDE.U32 UR6, UR6, UR7, URZ ;  /* 0x00000007060672a5 */ /* 0x000fe2000f8e003f */
[----:B-----5:R-:W-:Y:S01]  /*219e0*/  PRMT R0, RZ, 0x7610, R0 ;  /* 0x00007610ff007816 */ /* 0x020fe20000000000 */
[----:B------:R-:W-:-:S04]  /*219f0*/  UMOV UR10, 0xffffffff ;  /* 0xffffffff000a7882 */ /* 0x000fc80000000000 */
[----:B--2---:R-:W-:-:S04]  /*21a00*/  IMAD.WIDE.U32 R2, R5, UR6, R2 ;  /* 0x0000000605027c25 */ /* 0x004fc8000f8e0002 */
[----:B------:R-:W-:Y:S01]  /*21a10*/  IMAD R5, R5, UR7, RZ ;  /* 0x0000000705057c24 */ /* 0x000fe2000f8e02ff */
[----:B------:R-:W-:Y:S01]  /*21a20*/  ULDC.64 UR6, c[0x0][0x650] ;  /* 0x0001940000067ab9 */ /* 0x000fe20000000a00 */
[----:B------:R-:W-:Y:S01]  /*21a30*/  IMAD.MOV.U32 R11, RZ, RZ, R2 ;  /* 0x000000ffff0b7224 */ /* 0x000fe200078e0002 */
[----:B------:R-:W-:Y:S01]  /*21a40*/  ISETP.GE.U32.AND P0, PT, R2, UR6, PT ;  /* 0x0000000602007c0c */ /* 0x000fe2000bf06070 */
[----:B------:R-:W-:Y:S02]  /*21a50*/  IMAD.IADD R13, R3, 0x1, R5 ;  /* 0x00000001030d7824 */ /* 0x000fe400078e0205 */
[----:B------:R-:W-:-:S03]  /*21a60*/  IMAD.MOV.U32 R2, RZ, RZ, -0x1 ;  /* 0xffffffffff027424 */ /* 0x000fc600078e00ff */
[----:B------:R1:W-:Y:S01]  /*21a70*/  STL [R1+0x460], R13 ;  /* 0x0004600d01007387 */ /* 0x0003e20000100800 */
[----:B------:R-:W-:-:S03]  /*21a80*/  ISETP.GE.U32.AND.EX P0, PT, R13, UR7, PT, P0 ;  /* 0x000000070d007c0c */ /* 0x000fc6000bf06100 */
[----:B------:R1:W-:Y:S04]  /*21a90*/  STL [R1+0x464], R11 ;  /* 0x0004640b01007387 */ /* 0x0003e80000100800 */
[----:B------:R1:W-:Y:S06]  /*21aa0*/  STL [R1+0x468], R2 ;  /* 0x0004680201007387 */ /* 0x0003ec0000100800 */
[----:B------:R-:W-:Y:S05]  /*21ab0*/  @P0 BRA `(.L_x_553) ;  /* 0x0000000400740947 */ /* 0x000fea0003800000 */
[----:B------:R-:W2:Y:S01]  /*21ac0*/  S2R R8, SR_CTAID.X ;  /* 0x0000000000087919 */ /* 0x000ea20000002500 */
[----:B------:R-:W-:Y:S01]  /*21ad0*/  ULDC.64 UR16, c[0x0][0x628] ;  /* 0x00018a0000107ab9 */ /* 0x000fe20000000a00 */
[----:B------:R-:W3:Y:S01]  /*21ae0*/  LDC R9, c[0x0][0x144] ;  /* 0x00005100ff097b82 */ /* 0x000ee20000000800 */
[----:B------:R-:W-:Y:S01]  /*21af0*/  ULDC UR6, c[0x0][0x150] ;  /* 0x0000540000067ab9 */ /* 0x000fe20000000800 */
[----:B------:R-:W4:Y:S01]  /*21b00*/  S2R R12, SR_CTAID.Y ;  /* 0x00000000000c7919 */ /* 0x000f220000002600 */
[----:B------:R-:W-:Y:S01]  /*21b10*/  ISETP.NE.U32.AND P0, PT, RZ, UR16, PT ;  /* 0x00000010ff007c0c */ /* 0x000fe2000bf05070 */
[----:B------:R-:W-:Y:S01]  /*21b20*/  ULDC UR18, c[0x0][0x630] ;  /* 0x00018c0000127ab9 */ /* 0x000fe20000000800 */
[----:B------:R-:W-:Y:S02]  /*21b30*/  R2UR UR14, R11 ;  /* 0x000000000b0e72ca */ /* 0x000fe400000e0000 */
[----:B------:R-:W-:Y:S01]  /*21b40*/  ISETP.NE.AND.EX P0, PT, RZ, UR17, PT, P0 ;  /* 0x00000011ff007c0c */ /* 0x000fe2000bf05300 */
[----:B0-----:R-:W0:Y:S01]  /*21b50*/  LDC.64 R6, c[0x0][0x620] ;  /* 0x00018800ff067b82 */ /* 0x001e220000000a00 */
[----:B------:R-:W-:-:S02]  /*21b60*/  R2UR UR15, R13 ;  /* 0x000000000d0f72ca */ /* 0x000fc400000e0000 */
[----:B--2---:R-:W-:-:S05]  /*21b70*/  I2FP.F32.U32 R0, R8 ;  /* 0x0000000800007245 */ /* 0x004fca0000201000 */
[----:B------:R-:W-:-:S06]  /*21b80*/  FMUL R0, R0, UR6 ;  /* 0x0000000600007c20 */ /* 0x000fcc0008400000 */
[----:B------:R-:W2:Y:S01]  /*21b90*/  F2I.U32.TRUNC.NTZ R0, R0 ;  /* 0x0000000000007305 */ /* 0x000ea2000020f000 */
[----:B----4-:R-:W-:Y:S05]  /*21ba0*/  @!P0 BRA `(.L_x_554) ;  /* 0x0000000000308947 */ /* 0x010fea0003800000 */
        /* <DEDUP_REMOVED lines=12> */
.L_x_554:
[----:B------:R-:W-:Y:S01]  /*21c70*/  USHF.R.U64 UR10, UR14, UR18, UR15 ;  /* 0x000000120e0a7299 */ /* 0x000fe2000800120f */
[----:B------:R-:W4:Y:S01]  /*21c80*/  LDC.64 R22, c[0x0][0x640] ;  /* 0x00019000ff167b82 */ /* 0x000f220000000a00 */
[----:B------:R-:W-:Y:S01]  /*21c90*/  USHF.R.U32.HI UR6, URZ, UR18, UR15 ;  /* 0x000000123f067299 */ /* 0x000fe2000801160f */
[----:B--2---:R-:W-:Y:S02]  /*21ca0*/  IMAD.MOV R10, RZ, RZ, -R0 ;  /* 0x000000ffff0a7224 */ /* 0x004fe400078e0a00 */
[----:B-1----:R-:W-:Y:S01]  /*21cb0*/  IMAD.MOV.U32 R2, RZ, RZ, R11 ;  /* 0x000000ffff027224 */ /* 0x002fe200078e000b */
[----:B------:R-:W-:Y:S01]  /*21cc0*/  IADD3 R5, P0, RZ, -UR10, RZ ;  /* 0x8000000aff057c10 */ /* 0x000fe2000ff1e0ff */
[----:B---3--:R-:W-:Y:S02]  /*21cd0*/  IMAD R18, R9, R10, R8 ;  /* 0x0000000a09127224 */ /* 0x008fe400078e0208 */
[----:B------:R-:W1:Y:S02]  /*21ce0*/  LDC R4, c[0x0][0x618] ;  /* 0x00018600ff047b82 */ /* 0x000e640000000800 */
[----:B------:R-:W-:Y:S01]  /*21cf0*/  IMAD.X R3, RZ, RZ, ~UR6, P0 ;  /* 0x80000006ff037e24 */ /* 0x000fe200080e06ff */
[----:B------:R-:W-:-:S03]  /*21d00*/  ULDC UR6, c[0x0][0x154] ;  /* 0x0000550000067ab9 */ /* 0x000fc60000000800 */
[-C--:B0-----:R-:W-:Y:S02]  /*21d10*/  IMAD R0, R3, R6.reuse, RZ ;  /* 0x0000000603007224 */ /* 0x081fe400078e02ff */
[----:B------:R-:W0:Y:S01]  /*21d20*/  LDC R14, c[0x0][0x608] ;  /* 0x00018200ff0e7b82 */ /* 0x000e220000000800 */
[----:B------:R-:W-:Y:S02]  /*21d30*/  IMAD.MOV.U32 R3, RZ, RZ, R13 ;  /* 0x000000ffff037224 */ /* 0x000fe400078e000d */
[----:B------:R-:W-:-:S05]  /*21d40*/  IMAD.WIDE.U32 R2, R5, R6, R2 ;  /* 0x0000000605027225 */ /* 0x000fca00078e0002 */
[----:B------:R-:W2:Y:S01]  /*21d50*/  LDC R20, c[0x0][0x658] ;  /* 0x00019600ff147b82 */ /* 0x000ea20000000800 */
[----:B------:R-:W-:Y:S01]  /*21d60*/  IMAD R5, R5, R7, R0 ;  /* 0x0000000705057224 */ /* 0x000fe200078e0200 */
[----:B------:R-:W-:Y:S01]  /*21d70*/  I2FP.F32.U32 R0, R12 ;  /* 0x0000000c00007245 */ /* 0x000fe20000201000 */
[----:B------:R-:W-:Y:S01]  /*21d80*/  IMAD.MOV.U32 R7, RZ, RZ, 0x1 ;  /* 0x00000001ff077424 */ /* 0x000fe200078e00ff */
[----:B----4-:R-:W-:Y:S01]  /*21d90*/  ISETP.NE.U32.AND P0, PT, R22, RZ, PT ;  /* 0x000000ff1600720c */ /* 0x010fe20003f05070 */
[----:B------:R-:W-:Y:S02]  /*21da0*/  IMAD.IADD R3, R3, 0x1, R5 ;  /* 0x0000000103037824 */ /* 0x000fe400078e0205 */
[----:B------:R-:W-:Y:S01]  /*21db0*/  FMUL R0, R0, UR6 ;  /* 0x0000000600007c20 */ /* 0x000fe20008400000 */
[----:B------:R-:W3:Y:S01]  /*21dc0*/  LDC R15, c[0x0][0x148] ;  /* 0x00005200ff0f7b82 */ /* 0x000ee20000000800 */
[----:B------:R-:W-:Y:S01]  /*21dd0*/  ISETP.NE.AND.EX P0, PT, R23, RZ, PT, P0 ;  /* 0x000000ff1700720c */ /* 0x000fe20003f05300 */
[----:B------:R-:W-:Y:S01]  /*21de0*/  IMAD.MOV.U32 R5, RZ, RZ, -0x1 ;  /* 0xffffffffff057424 */ /* 0x000fe200078e00ff */
[-CC-:B-1----:R-:W-:Y:S01]  /*21df0*/  SHF.R.U64 R10, R2, R4.reuse, R3.reuse ;  /* 0x00000004020a7219 */ /* 0x182fe20000001203 */
[----:B------:R1:W4:Y:S01]  /*21e00*/  F2I.U32.TRUNC.NTZ R13, R0 ;  /* 0x00000000000d7305 */ /* 0x000322000020f000 */
[----:B------:R-:W-:-:S03]  /*21e10*/  SHF.R.U32.HI R3, RZ, R4, R3 ;  /* 0x00000004ff037219 */ /* 0x000fc60000011603 */
[----:B------:R-:W1:Y:S01]  /*21e20*/  LDC R16, c[0x0][0x600] ;  /* 0x00018000ff107b82 */ /* 0x000e620000000800 */
[-CC-:B0-----:R-:W-:Y:S02]  /*21e30*/  SHF.R.U64 R8, R10, R14.reuse, R3.reuse ;  /* 0x0000000e0a087219 */ /* 0x181fe40000001203 */
[----:B------:R-:W-:-:S05]  /*21e40*/  SHF.R.U32.HI R3, RZ, R14, R3 ;  /* 0x0000000eff037219 */ /* 0x000fca0000011603 */
[----:B------:R-:W0:Y:S01]  /*21e50*/  LDC R17, c[0x0][0x648] ;  /* 0x00019200ff117b82 */ /* 0x000e220000000800 */
[-CC-:B--2---:R-:W-:Y:S02]  /*21e60*/  SHF.R.U64 R11, R8, R20.reuse, R3.reuse ;  /* 0x00000014080b7219 */ /* 0x184fe40000001203 */
[-C--:B------:R-:W-:Y:S02]  /*21e70*/  SHF.L.U32 R5, R5, R20.reuse, RZ ;  /* 0x0000001405057219 */ /* 0x080fe400000006ff */
[-C--:B------:R-:W-:Y:S01]  /*21e80*/  SHF.R.U32.HI R3, RZ, R20.reuse, R3 ;  /* 0x00000014ff037219 */ /* 0x080fe20000011603 */
[----:B------:R-:W-:Y:S01]  /*21e90*/  IMAD.MOV.U32 R2, RZ, RZ, R11 ;  /* 0x000000ffff027224 */ /* 0x000fe200078e000b */
[----:B------:R-:W-:Y:S01]  /*21ea0*/  SHF.L.U32 R20, R7, R20, RZ ;  /* 0x0000001407147219 */ /* 0x000fe200000006ff */
[----:B------:R-:W2:Y:S01]  /*21eb0*/  LDC R19, c[0x0][0x638] ;  /* 0x00018e00ff137b82 */ /* 0x000ea20000000800 */
[----:B------:R-:W-:-:S07]  /*21ec0*/  LOP3.LUT R39, RZ, R5, RZ, 0x33, !PT ;  /* 0x00000005ff277212 */ /* 0x000fce00078e33ff */
[----:B------:R-:W0:Y:S01]  /*21ed0*/  LDC R21, c[0x0][0x610] ;  /* 0x00018400ff157b82 */ /* 0x000e220000000800 */
[----:B----4-:R-:W-:Y:S05]  /*21ee0*/  @!P0 BRA `(.L_x_555) ;  /* 0x0000000000288947 */ /* 0x010fea0003800000 */
[----:B-1----:R-:W1:Y:S02]  /*21ef0*/  LDC R0, c[0x0][0x64c] ;  /* 0x00019300ff007b82 */ /* 0x002e640000000800 */
[----:B-1----:R-:W-:-:S05]  /*21f00*/  IADD3 R7, P0, R11, R0, RZ ;  /* 0x000000000b077210 */ /* 0x002fca0007f1e0ff */
        /* <DEDUP_REMOVED lines=8> */
.L_x_555:
[----:B01----:R-:W-:Y:S01]  /*21f90*/  SHF.R.U64 R0, R2, R17, R3 ;  /* 0x0000001102007219 */ /* 0x003fe20000001203 */
[----:B------:R-:W-:Y:S01]  /*21fa0*/  VIADD R3, R16, 0xffffffff ;  /* 0xffffffff10037836 */ /* 0x000fe20000000000 */
[----:B------:R-:W-:Y:S01]  /*21fb0*/  LOP3.LUT R39, R8, R39, RZ, 0xc0, !PT ;  /* 0x0000002708277212 */ /* 0x000fe200078ec0ff */
[----:B------:R-:W-:Y:S02]  /*21fc0*/  IMAD.MOV R13, RZ, RZ, -R13 ;  /* 0x000000ffff0d7224 */ /* 0x000fe400078e0a0d */
[----:B------:R-:W-:Y:S01]  /*21fd0*/  IMAD.MOV R2, RZ, RZ, -R0 ;  /* 0x000000ffff027224 */ /* 0x000fe200078e0a00 */
[----:B------:R-:W-:Y:S01]  /*21fe0*/  LOP3.LUT R3, R10, R3, RZ, 0xc0, !PT ;  /* 0x000000030a037212 */ /* 0x000fe200078ec0ff */
[----:B------:R-:W-:Y:S02]  /*21ff0*/  IMAD R39, R20, R0, R39 ;  /* 0x0000000014277224 */ /* 0x000fe400078e0227 */
[----:B---3--:R-:W-:Y:S02]  /*22000*/  @P4 IMAD R18, R15, R13, R12 ;  /* 0x0000000d0f124224 */ /* 0x008fe400078e020c */
[----:B--2---:R-:W-:-:S02]  /*22010*/  IMAD R0, R2, R19, R11 ;  /* 0x0000001302007224 */ /* 0x004fc400078e020b */
[----:B------:R-:W-:Y:S02]  /*22020*/  IMAD R39, R39, R21, R18 ;  /* 0x0000001527277224 */ /* 0x000fe400078e0212 */
[----:B------:R-:W-:Y:S02]  /*22030*/  IMAD R2, R0, R16, R3 ;  /* 0x0000001000027224 */ /* 0x000fe400078e0203 */
[----:B------:R-:W-:-:S03]  /*22040*/  IMAD.MOV.U32 R4, RZ, RZ, 0x1 ;  /* 0x00000001ff047424 */ /* 0x000fc600078e00ff */
[----:B------:R-:W-:Y:S02]  /*22050*/  SEL R3, R2, R39, !P4 ;  /* 0x0000002702037207 */ /* 0x000fe40006000000 */
[----:B------:R-:W-:Y:S02]  /*22060*/  PRMT R0, R4, 0x7610, R0 ;  /* 0x0000761004007816 */ /* 0x000fe40000000000 */
[----:B------:R-:W-:Y:S01]  /*22070*/  SEL R39, R39, R2, !P4 ;  /* 0x0000000227277207 */ /* 0x000fe20006000000 */
[----:B------:R2:W-:Y:S06]  /*22080*/  STL [R1+0x468], R3 ;  /* 0x0004680301007387 */ /* 0x0005ec0000100800 */
.L_x_553:
[----:B------:R3:W-:Y:S01]  /*22090*/  STL [R1+0x46c], R39 ;  /* 0x00046c2701007387 */ /* 0x0007e20000100800 */
[----:B------:R-:W-:-:S13]  /*220a0*/  LOP3.LUT P0, RZ, R0, 0xff, RZ, 0xc0, !PT ;  /* 0x000000ff00ff7812 */ /* 0x000fda000780c0ff */
[----:B---3--:R-:W-:Y:S05]  /*220b0*/  @P0 BRA `(.L_x_556) ;  /* 0xfffffdf000ec0947 */ /* 0x008fea000383ffff */
[----:B------:R-:W-:Y:S05]  /*220c0*/  EXIT ;  /* 0x000000000000794d */ /* 0x000fea0003800000 */
.L_x_8:
[----:B0-----:R-:W2:Y:S01]  /*220d0*/  LDL R16, [R1+0x464] ;  /* 0x0004640001107983 */ /* 0x001ea20000100800 */
[----:B------:R-:W-:-:S03]  /*220e0*/  ULDC.64 UR4, c[0x0][0x650] ;  /* 0x0001940000047ab9 */ /* 0x000fc60000000a00 */
[----:B------:R-:W3:Y:S01]  /*220f0*/  LDL R20, [R1+0x460] ;  /* 0x0004600001147983 */ /* 0x000ee20000100800 */
[----:B------:R-:W-:Y:S01]  /*22100*/  PRMT R0, RZ, 0x7610, R0 ;  /* 0x00007610ff007816 */ /* 0x000fe20000000000 */
[----:B------:R-:W-:Y:S02]  /*22110*/  IMAD.MOV.U32 R5, RZ, RZ, -0x1 ;  /* 0xffffffffff057424 */ /* 0x000fe400078e00ff */
[----:B------:R-:W-:Y:S02]  /*22120*/  IMAD.MOV.U32 R4, RZ, RZ, -0x1 ;  /* 0xffffffffff047424 */ /* 0x000fe400078e00ff */
[----:B------:R-:W-:Y:S01]  /*22130*/  IMAD.MOV.U32 R10, RZ, RZ, -0x1 ;  /* 0xffffffffff0a7424 */ /* 0x000fe200078e00ff */
[----:B--2---:R-:W-:-:S04]  /*22140*/  ISETP.GE.U32.AND P0, PT, R16, UR4, PT ;  /* 0x0000000410007c0c */ /* 0x004fc8000bf06070 */
[----:B---3--:R-:W-:-:S13]  /*22150*/  ISETP.GE.U32.AND.EX P0, PT, R20, UR5, PT, P0 ;  /* 0x0000000514007c0c */ /* 0x008fda000bf06100 */
[----:B------:R-:W-:Y:S05]  /*22160*/  @P0 BRA `(.L_x_557) ;  /* 0x0000000400300947 */ /* 0x000fea0003800000 */
[----:B------:R-:W0:Y:S01]  /*22170*/  LDC.64 R14, c[0x0][0x628] ;  /* 0x00018a00ff0e7b82 */ /* 0x000e220000000a00 */
[----:B------:R-:W-:Y:S02]  /*22180*/  IMAD.MOV.U32 R8, RZ, RZ, R16 ;  /* 0x000000ffff087224 */ /* 0x000fe400078e0010 */
[----:B------:R-:W-:-:S05]  /*22190*/  IMAD.MOV.U32 R9, RZ, RZ, R20 ;  /* 0x000000ffff097224 */ /* 0x000fca00078e0014 */
[----:B------:R-:W1:Y:S08]  /*221a0*/  LDC R10, c[0x0][0x630] ;  /* 0x00018c00ff0a7b82 */ /* 0x000e700000000800 */
[----:B------:R-:W2:Y:S01]  /*221b0*/  LDC.64 R18, c[0x0][0x620] ;  /* 0x00018800ff127b82 */ /* 0x000ea20000000a00 */
[----:B0-----:R-:W-:-:S04]  /*221c0*/  ISETP.NE.U32.AND P0, PT, R14, RZ, PT ;  /* 0x000000ff0e00720c */ /* 0x001fc80003f05070 */
[----:B------:R-:W-:-:S13]  /*221d0*/  ISETP.NE.AND.EX P0, PT, R15, RZ, PT, P0 ;  /* 0x000000ff0f00720c */ /* 0x000fda0003f05300 */
[----:B-12---:R-:W-:Y:S05]  /*221e0*/  @!P0 BRA `(.L_x_558) ;  /* 0x0000000000288947 */ /* 0x006fea0003800000 */
[----:B------:R-:W0:Y:S02]  /*221f0*/  LDC R0, c[0x0][0x634] ;  /* 0x00018d00ff007b82 */ /* 0x000e240000000800 */
[----:B0-----:R-:W-:-:S05]  /*22200*/  IADD3 R9, P0, R16, R0, RZ ;  /* 0x0000000010097210 */ /* 0x001fca0007f1e0ff */
        /* <DEDUP_REMOVED lines=8> */
.L_x_558:
[----:B------:R-:W0:Y:S01]  /*22290*/  LDC.64 R22, c[0x0][0x640] ;  /* 0x00019000ff167b82 */ /* 0x000e220000000a00 */
[-CC-:B------:R-:W-:Y:S01]  /*222a0*/  SHF.R.U64 R14, R8, R10.reuse, R9.reuse ;  /* 0x0000000a080e7219 */ /* 0x180fe20000001209 */
[----:B------:R-:W-:Y:S01]  /*222b0*/  IMAD.MOV.U32 R4, RZ, RZ, R16 ;  /* 0x000000ffff047224 */ /* 0x000fe200078e0010 */
[----:B------:R-:W-:Y:S01]  /*222c0*/  SHF.R.U32.HI R0, RZ, R10, R9 ;  /* 0x0000000aff007219 */ /* 0x000fe20000011609 */
[----:B------:R-:W-:Y:S01]  /*222d0*/  IMAD.MOV.U32 R24, RZ, RZ, 0x1 ;  /* 0x00000001ff187424 */ /* 0x000fe200078e00ff */
[----:B------:R-:W-:-:S03]  /*222e0*/  IADD3 R7, P0, RZ, -R14, RZ ;  /* 0x8000000eff077210 */ /* 0x000fc60007f1e0ff */
[----:B------:R-:W1:Y:S02]  /*222f0*/  LDC R6, c[0x0][0x618] ;  /* 0x00018600ff067b82 */ /* 0x000e640000000800 */
[----:B------:R-:W-:-:S04]  /*22300*/  IMAD.X R5, RZ, RZ, ~R0, P0 ;  /* 0x000000ffff057224 */ /* 0x000fc800000e0e00 */
[-C--:B------:R-:W-:Y:S02]  /*22310*/  IMAD R0, R5, R18.reuse, RZ ;  /* 0x0000001205007224 */ /* 0x080fe400078e02ff */
[----:B------:R-:W2:Y:S01]  /*22320*/  LDC R8, c[0x0][0x608] ;  /* 0x00018200ff087b82 */ /* 0x000ea20000000800 */
[----:B------:R-:W-:Y:S02]  /*22330*/  IMAD.MOV.U32 R5, RZ, RZ, R20 ;  /* 0x000000ffff057224 */ /* 0x000fe400078e0014 */
[----:B------:R-:W-:-:S05]  /*22340*/  IMAD.WIDE.U32 R4, R7, R18, R4 ;  /* 0x0000001207047225 */ /* 0x000fca00078e0004 */
[----:B------:R-:W3:Y:S01]  /*22350*/  LDC R21, c[0x0][0x658] ;  /* 0x00019600ff157b82 */ /* 0x000ee20000000800 */
[----:B------:R-:W-:Y:S01]  /*22360*/  IMAD R7, R7, R19, R0 ;  /* 0x0000001307077224 */ /* 0x000fe200078e0200 */
[----:B0-----:R-:W-:-:S03]  /*22370*/  ISETP.NE.U32.AND P0, PT, R22, RZ, PT ;  /* 0x000000ff1600720c */ /* 0x001fc60003f05070 */
[----:B------:R-:W-:Y:S01]  /*22380*/  IMAD.IADD R5, R5, 0x1, R7 ;  /* 0x0000000105057824 */ /* 0x000fe200078e0207 */
[----:B------:R-:W-:Y:S02]  /*22390*/  ISETP.NE.AND.EX P0, PT, R23, RZ, PT, P0 ;  /* 0x000000ff1700720c */ /* 0x000fe40003f05300 */
[----:B------:R-:W0:Y:S02]  /*223a0*/  LDC R16, c[0x0][0x600] ;  /* 0x00018000ff107b82 */ /* 0x000e240000000800 */
[-CC-:B-1----:R-:W-:Y:S01]  /*223b0*/  SHF.R.U64 R10, R4, R6.reuse, R5.reuse ;  /* 0x00000006040a7219 */ /* 0x182fe20000001205 */
[----:B------:R-:W-:Y:S01]  /*223c0*/  IMAD.MOV.U32 R4, RZ, RZ, -0x1 ;  /* 0xffffffffff047424 */ /* 0x000fe200078e00ff */
[----:B------:R-:W-:-:S04]  /*223d0*/  SHF.R.U32.HI R5, RZ, R6, R5 ;  /* 0x00000006ff057219 */ /* 0x000fc80000011605 */
[----:B------:R-:W1:Y:S01]  /*223e0*/  LDC R18, c[0x0][0x648] ;  /* 0x00019200ff127b82 */ /* 0x000e620000000800 */
[-CC-:B--2---:R-:W-:Y:S02]  /*223f0*/  SHF.R.U64 R17, R10, R8.reuse, R5.reuse ;  /* 0x000000080a117219 */ /* 0x184fe40000001205 */
[----:B------:R-:W-:-:S05]  /*22400*/  SHF.R.U32.HI R0, RZ, R8, R5 ;  /* 0x00000008ff007219 */ /* 0x000fca0000011605 */
[----:B------:R-:W2:Y:S01]  /*22410*/  LDC R20, c[0x0][0x638] ;  /* 0x00018e00ff147b82 */ /* 0x000ea20000000800 */
[-C--:B---3--:R-:W-:Y:S02]  /*22420*/  SHF.L.U32 R4, R4, R21.reuse, RZ ;  /* 0x0000001504047219 */ /* 0x088fe400000006ff */
[-CC-:B------:R-:W-:Y:S02]  /*22430*/  SHF.R.U64 R19, R17, R21.reuse, R0.reuse ;  /* 0x0000001511137219 */ /* 0x180fe40000001200 */
[----:B------:R-:W-:Y:S02]  /*22440*/  LOP3.LUT R26, RZ, R4, RZ, 0x33, !PT ;  /* 0x00000004ff1a7212 */ /* 0x000fe400078e33ff */
[----:B------:R-:W-:Y:S01]  /*22450*/  SHF.R.U32.HI R5, RZ, R21, R0 ;  /* 0x00000015ff057219 */ /* 0x000fe20000011600 */
[----:B------:R-:W3:Y:S01]  /*22460*/  LDC R25, c[0x0][0x610] ;  /* 0x00018400ff197b82 */ /* 0x000ee20000000800 */
[----:B------:R-:W-:Y:S01]  /*22470*/  IMAD.MOV.U32 R4, RZ, RZ, R19 ;  /* 0x000000ffff047224 */ /* 0x000fe200078e0013 */
[----:B------:R-:W-:Y:S06]  /*22480*/  @!P0 BRA `(.L_x_559) ;  /* 0x0000000000288947 */ /* 0x000fec0003800000 */
        /* <DEDUP_REMOVED lines=10> */
.L_x_559:
[----:B-1----:R-:W-:Y:S01]  /*22530*/  SHF.R.U64 R3, R4, R18, R5 ;  /* 0x0000001204037219 */ /* 0x002fe20000001205 */
[----:B0-----:R-:W-:Y:S01]  /*22540*/  VIADD R5, R16, 0xffffffff ;  /* 0xffffffff10057836 */ /* 0x001fe20000000000 */
[----:B------:R-:W-:Y:S01]  /*22550*/  SHF.L.U32 R24, R24, R21, RZ ;  /* 0x0000001518187219 */ /* 0x000fe200000006ff */
[----:B------:R-:W-:Y:S01]  /*22560*/  @P4 IMAD R11, R13, R12, R2 ;  /* 0x0000000c0d0b4224 */ /* 0x000fe200078e0202 */
[----:B------:R-:W-:Y:S01]  /*22570*/  LOP3.LUT R0, R17, R26, RZ, 0xc0, !PT ;  /* 0x0000001a11007212 */ /* 0x000fe200078ec0ff */
[----:B------:R-:W-:-:S04]  /*22580*/  IMAD.MOV R4, RZ, RZ, -R3 ;  /* 0x000000ffff047224 */ /* 0x000fc800078e0a03 */
[----:B------:R-:W-:Y:S01]  /*22590*/  IMAD R2, R24, R3, R0 ;  /* 0x0000000318027224 */ /* 0x000fe200078e0200 */
[----:B------:R-:W-:Y:S01]  /*225a0*/  LOP3.LUT R3, R10, R5, RZ, 0xc0, !PT ;  /* 0x000000050a037212 */ /* 0x000fe200078ec0ff */
[----:B--2---:R-:W-:Y:S02]  /*225b0*/  IMAD R0, R4, R20, R19 ;  /* 0x0000001404007224 */ /* 0x004fe400078e0213 */
[----:B---3--:R-:W-:Y:S02]  /*225c0*/  IMAD R5, R2, R25, R11 ;  /* 0x0000001902057224 */ /* 0x008fe400078e020b */
[----:B------:R-:W-:Y:S02]  /*225d0*/  IMAD.MOV.U32 R4, RZ, RZ, 0x1 ;  /* 0x00000001ff047424 */ /* 0x000fe400078e00ff */
[----:B------:R-:W-:Y:S02]  /*225e0*/  IMAD R2, R0, R16, R3 ;  /* 0x0000001000027224 */ /* 0x000fe400078e0203 */
[----:B------:R-:W-:Y:S01]  /*225f0*/  IMAD.MOV.U32 R10, RZ, RZ, R14 ;  /* 0x000000ffff0a7224 */ /* 0x000fe200078e000e */
[----:B------:R-:W-:-:S02]  /*22600*/  PRMT R0, R4, 0x7610, R0 ;  /* 0x0000761004007816 */ /* 0x000fc40000000000 */
[----:B------:R-:W-:Y:S02]  /*22610*/  SEL R4, R2, R5, !P4 ;  /* 0x0000000502047207 */ /* 0x000fe40006000000 */
[----:B------:R-:W-:-:S07]  /*22620*/  SEL R5, R5, R2, !P4 ;  /* 0x0000000205057207 */ /* 0x000fce0006000000 */
.L_x_557:
[----:B------:R-:W-:-:S08]  /*22630*/  NOP ;  /* 0x0000000000007918 */ /* 0x000fd00000000000 */
[----:B------:R-:W0:-:S00]  /*22640*/  USETMAXREG.DEALLOC.CTAPOOL 0x18 ;  /* 0x00000018000079c8 */ /* 0x000e0000080e0500 */
[----:B------:R-:W-:-:S13]  /*22650*/  ISETP.NE.AND P0, PT, RZ, UR8, PT ;  /* 0x00000008ff007c0c */ /* 0x000fda000bf05270 */
[----:B------:R-:W-:Y:S05]  /*22660*/  @P0 EXIT ;  /* 0x000000000000094d */ /* 0x000fea0003800000 */
[----:B0-----:R-:W-:Y:S01]  /*22670*/  LOP3.LUT P0, RZ, R0, 0xff, RZ, 0xc0, !PT ;  /* 0x000000ff00ff7812 */ /* 0x001fe2000780c0ff */
[----:B------:R-:W-:Y:S02]  /*22680*/  IMAD.MOV.U32 R6, RZ, RZ, 0x1 ;  /* 0x00000001ff067424 */ /* 0x000fe400078e00ff */
[----:B------:R-:W-:-:S10]  /*22690*/  IMAD.MOV.U32 R7, RZ, RZ, RZ ;  /* 0x000000ffff077224 */ /* 0x000fd400078e00ff */
[----:B------:R-:W-:Y:S05]  /*226a0*/  @!P0 BRA `(.L_x_560) ;  /* 0x0000000c00908947 */ /* 0x000fea0003800000 */
[----:B------:R-:W0:Y:S01]  /*226b0*/  LDC R0, c[0x0][0x28c] ;  /* 0x0000a300ff007b82 */ /* 0x000e220000000800 */
[----:B------:R-:W-:Y:S01]  /*226c0*/  ULDC UR5, c[0x0][0x658] ;  /* 0x0001960000057ab9 */ /* 0x000fe20000000800 */
[----:B------:R-:W-:Y:S01]  /*226d0*/  UMOV UR9, 0xffffffff ;  /* 0xffffffff00097882 */ /* 0x000fe20000000000 */
[----:B------:R-:W-:Y:S01]  /*226e0*/  UMOV UR11, 0x1 ;  /* 0x00000001000b7882 */ /* 0x000fe20000000000 */
[----:B------:R-:W-:Y:S01]  /*226f0*/  USHF.L.U32 UR9, UR9, UR5, URZ ;  /* 0x0000000509097299 */ /* 0x000fe2000800063f */
[----:B------:R-:W-:Y:S01]  /*22700*/  BSSY B0, `(.L_x_560) ;  /* 0x00000de000007945 */ /* 0x000fe20003800000 */
[----:B------:R-:W-:Y:S01]  /*22710*/  ULDC UR7, c[0x0][0xc] ;  /* 0x0000030000077ab9 */ /* 0x000fe20000000800 */
[----:B------:R-:W-:Y:S01]  /*22720*/  ULDC UR10, c[0x0][0x10] ;  /* 0x00000400000a7ab9 */ /* 0x000fe20000000800 */
[----:B------:R-:W1:Y:S01]  /*22730*/  S2UR UR6, SR_CgaCtaId ;  /* 0x00000000000679c3 */ /* 0x000e620000008800 */
[----:B------:R-:W-:Y:S01]  /*22740*/  ULOP3.LUT UR15, URZ, UR9, URZ, 0x33, !UPT ;  /* 0x000000093f0f7292 */ /* 0x000fe2000f8e333f */
[----:B------:R-:W-:Y:S01]  /*22750*/  IMAD.MOV.U32 R9, RZ, RZ, 0x1 ;  /* 0x00000001ff097424 */ /* 0x000fe200078e00ff */
[----:B------:R-:W-:Y:S01]  /*22760*/  ULDC UR4, c[0x0][0x600] ;  /* 0x0001800000047ab9 */ /* 0x000fe20000000800 */
[----:B------:R-:W-:Y:S01]  /*22770*/  IMAD.MOV.U32 R6, RZ, RZ, 0x1 ;  /* 0x00000001ff067424 */ /* 0x000fe200078e00ff */
[----:B------:R-:W-:Y:S01]  /*22780*/  UMOV UR18, 0x5 ;  /* 0x0000000500127882 */ /* 0x000fe20000000000 */
[----:B------:R-:W-:Y:S01]  /*22790*/  IMAD.MOV.U32 R7, RZ, RZ, RZ ;  /* 0x000000ffff077224 */ /* 0x000fe200078e00ff */
[----:B------:R-:W-:-:S02]  /*227a0*/  ULOP3.LUT UR27, UR13, 0x2, URZ, 0xfc, !UPT ;  /* 0x000000020d1b7892 */ /* 0x000fc4000f8efc3f */
[----:B------:R-:W-:Y:S02]  /*227b0*/  UIADD3 UR4, UR4, -0x1, URZ ;  /* 0xffffffff04047890 */ /* 0x000fe4000fffe03f */
[----:B------:R-:W-:Y:S01]  /*227c0*/  USHF.L.U32 UR5, UR11, UR5, URZ ;  /* 0x000000050b057299 */ /* 0x000fe2000800063f */
[----:B------:R-:W-:Y:S01]  /*227d0*/  ULDC.64 UR28, c[0x0][0x198] ;  /* 0x00006600001c7ab9 */ /* 0x000fe20000000a00 */
[----:B0-----:R-:W-:-:S05]  /*227e0*/  VIADD R0, R0, 0x1f ;  /* 0x0000001f00007836 */ /* 0x001fca0000000000 */
[----:B------:R-:W-:Y:S01]  /*227f0*/  SHF.R.S32.HI R3, RZ, 0x1f, R0 ;  /* 0x0000001fff037819 */ /* 0x000fe20000011400 */
[----:B-1----:R-:W-:-:S03]  /*22800*/  ULOP3.LUT UR8, UR6, 0x1, URZ, 0xc0, !UPT ;  /* 0x0000000106087892 */ /* 0x002fc6000f8ec03f */
[----:B------:R-:W-:Y:S01]  /*22810*/  LEA.HI R0, R3, R0, RZ, 0x5 ;  /* 0x0000000003007211 */ /* 0x000fe200078f28ff */
[----:B------:R-:W-:Y:S02]  /*22820*/  USHF.R.U32.HI UR30, URZ, 0x1, UR6 ;  /* 0x000000013f1e7899 */ /* 0x000fe40008011606 */
[----:B------:R-:W-:Y:S01]  /*22830*/  USHF.L.U32 UR14, UR6, 0x7, URZ ;  /* 0x00000007060e7899 */ /* 0x000fe2000800063f */
[----:B------:R-:W-:Y:S01]  /*22840*/  SHF.R.S32.HI R0, RZ, 0x5, R0 ;  /* 0x00000005ff007819 */ /* 0x000fe20000011400 */
[----:B------:R-:W-:Y:S02]  /*22850*/  USHF.L.U32 UR31, UR6, 0xc, URZ ;  /* 0x0000000c061f7899 */ /* 0x000fe4000800063f */
[----:B------:R-:W-:Y:S02]  /*22860*/  ULOP3.LUT UR6, UR6, 0xfffffffe, URZ, 0xc0, !UPT ;  /* 0xfffffffe06067892 */ /* 0x000fe4000f8ec03f */
[----:B------:R-:W-:Y:S01]  /*22870*/  UISETP.GT.U32.AND UP0, UPT, UR8, 0xffff, UPT ;  /* 0x0000ffff0800788c */ /* 0x000fe2000bf04070 */
[----:B------:R-:W-:Y:S01]  /*22880*/  VIADD R15, R0, 0x1 ;  /* 0x00000001000f7836 */ /* 0x000fe20000000000 */
[----:B------:R-:W-:-:S02]  /*22890*/  USHF.L.U32 UR16, UR11, UR6, URZ ;  /* 0x000000060b107299 */ /* 0x000fc4000800063f */
[----:B------:R-:W-:Y:S02]  /*228a0*/  ULOP3.LUT UR9, UR6, 0x1, URZ, 0xfc, !UPT ;  /* 0x0000000106097892 */ /* 0x000fe4000f8efc3f */
[----:B------:R-:W-:Y:S02]  /*228b0*/  UIMAD.WIDE.U32 UR6, UR7, UR10, URZ ;  /* 0x0000000a070672a5 */ /* 0x000fe4000f8e003f */
[----:B------:R-:W-:Y:S01]  /*228c0*/  USEL UR8, UR8, 0xffff, !UP0 ;  /* 0x0000ffff08087887 */ /* 0x000fe2000c000000 */
[----:B------:R-:W-:Y:S01]  /*228d0*/  ULDC UR10, c[0x0][0x14] ;  /* 0x00000500000a7ab9 */ /* 0x000fe20000000800 */
[----:B------:R-:W-:Y:S02]  /*228e0*/  USHF.L.U32 UR9, UR11, UR9, URZ ;  /* 0x000000090b097299 */ /* 0x000fe4000800063f */
[----:B------:R-:W-:Y:S02]  /*228f0*/  UIMAD.WIDE.U32 UR24, UR6, UR10, URZ ;  /* 0x0000000a061872a5 */ /* 0x000fe4000f8e003f */
[----:B------:R-:W-:-:S02]  /*22900*/  UIMAD UR17, UR7, UR10, URZ ;  /* 0x0000000a071172a4 */ /* 0x000fc4000f8e023f */
[----:B------:R-:W-:Y:S02]  /*22910*/  ULOP3.LUT UR8, UR8, 0xffff, URZ, 0xc0, !UPT ;  /* 0x0000ffff08087892 */ /* 0x000fe4000f8ec03f */
[----:B------:R-:W-:Y:S02]  /*22920*/  ULOP3.LUT UR14, UR14, 0x80, URZ, 0xc0, !UPT ;  /* 0x000000800e0e7892 */ /* 0x000fe4000f8ec03f */
[----:B------:R-:W-:Y:S02]  /*22930*/  ULOP3.LUT UR16, UR16, UR9, URZ, 0xfc, !UPT ;  /* 0x0000000910107292 */ /* 0x000fe4000f8efc3f */
[----:B------:R-:W-:Y:S02]  /*22940*/  UIADD3 UR17, UR25, UR17, URZ ;  /* 0x0000001119117290 */ /* 0x000fe4000fffe03f */
[----:B------:R-:W-:-:S12]  /*22950*/  USHF.L.U32 UR18, UR18, UR8, URZ ;  /* 0x0000000812127299 */ /* 0x000fd8000800063f */
.L_x_571:
[----:B------:R-:W-:-:S03]  /*22960*/  UMOV UR6, 0xffffffff ;  /* 0xffffffff00067882 */ /* 0x000fc60000000000 */
[----:B------:R-:W-:Y:S05]  /*22970*/  BRA.DIV UR6, `(.L_x_561) ;  /* 0x0000001606407947 */ /* 0x000fea000b800000 */
[----:B------:R-:W-:-:S13]  /*22980*/  ELECT P0, URZ, PT ;  /* 0x00000000003f782f */ /* 0x000fda0003800000 */
.L_x_592:
[----:B------:R-:W0:Y:S01]  /*22990*/  LDC R2, c[0x0][0x28c] ;  /* 0x0000a300ff027b82 */ /* 0x000e220000000800 */
[----:B------:R-:W-:Y:S01]  /*229a0*/  BSSY B1, `(.L_x_562) ;  /* 0x000003c000017945 */ /* 0x000fe20003800000 */
[----:B0-----:R-:W-:-:S13]  /*229b0*/  ISETP.LT.OR P0, PT, R2, 0x1, !P0 ;  /* 0x000000010200780c */ /* 0x001fda0004701670 */
[----:B------:R-:W-:Y:S05]  /*229c0*/  @P0 BRA `(.L_x_563) ;  /* 0x0000000000e40947 */ /* 0x000fea0003800000 */
[----:B------:R-:W-:Y:S01]  /*229d0*/  LEA R2, R5, UR30, 0x1 ;  /* 0x0000001e05027c11 */ /* 0x000fe2000f8e08ff */
[----:B------:R-:W-:Y:S01]  /*229e0*/  IMAD.MOV.U32 R13, RZ, RZ, RZ ;  /* 0x000000ffff0d7224 */ /* 0x000fe200078e00ff */
[----:B------:R-:W-:Y:S01]  /*229f0*/  LEA R4, R4, UR14, 0x8 ;  /* 0x0000000e04047c11 */ /* 0x000fe2000f8e40ff */
[----:B------:R-:W-:Y:S02]  /*22a00*/  IMAD.MOV.U32 R3, RZ, RZ, R15 ;  /* 0x000000ffff037224 */ /* 0x000fe400078e000f */
[----:B------:R-:W-:Y:S02]  /*22a10*/  IMAD.SHL.U32 R2, R2, 0x80, RZ ;  /* 0x0000008002027824 */ /* 0x000fe400078e00ff */
[----:B------:R-:W-:Y:S02]  /*22a20*/  IMAD.MOV.U32 R5, RZ, RZ, R6 ;  /* 0x000000ffff057224 */ /* 0x000fe400078e0006 */
[----:B------:R-:W-:-:S07]  /*22a30*/  IMAD.MOV.U32 R8, RZ, RZ, R7 ;  /* 0x000000ffff087224 */ /* 0x000fce00078e0007 */
.L_x_566:
[----:B------:R-:W0:Y:S01]  /*22a40*/  S2R R12, SR_CgaCtaId ;  /* 0x00000000000c7919 */ /* 0x000e220000008800 */
[----:B------:R-:W-:Y:S01]  /*22a50*/  MOV R11, 0x400 ;  /* 0x00000400000b7802 */ /* 0x000fe20000000f00 */
[----:B------:R-:W1:Y:S03]  /*22a60*/  S2R R14, SR_TID.X ;  /* 0x00000000000e7919 */ /* 0x000e660000002100 */
[----:B0-----:R-:W-:Y:S02]  /*22a70*/  LEA R17, R12, R11, 0x18 ;  /* 0x0000000b0c117211 */ /* 0x001fe400078ec0ff */
[----:B------:R-:W-:Y:S02]  /*22a80*/  SHF.L.U32 R11, R5, 0x1f, RZ ;  /* 0x0000001f050b7819 */ /* 0x000fe400000006ff */
[----:B-1----:R-:W-:Y:S01]  /*22a90*/  LOP3.LUT P1, RZ, R14, 0x7f, RZ, 0xc0, !PT ;  /* 0x0000007f0eff7812 */ /* 0x002fe2000782c0ff */
[----:B------:R-:W-:-:S04]  /*22aa0*/  IMAD R12, R8, 0x8, R17 ;  /* 0x00000008080c7824 */ /* 0x000fc800078e0211 */
[----:B------:R-:W0:Y:S02]  /*22ab0*/  SYNCS.PHASECHK.TRANS64.TRYWAIT P0, [R12+URZ+0x70], R11 ;  /* 0x0000700b0c0075a7 */ /* 0x000e24000800017f */
[----:B0-----:R-:W-:Y:S06]  /*22ac0*/  @!P0 BRA `(.L_x_564) ;  /* 0x00000014000c8947 */ /* 0x001fec0003800000 */
.L_x_593:
[----:B0-----:R-:W0:Y:S01]  /*22ad0*/  @!P1 LDC R11, c[0x0][0x500] ;  /* 0x00014000ff0b9b82 */ /* 0x001e220000000800 */
[----:B------:R-:W-:-:S04]  /*22ae0*/  UPRMT UR6, UR27, 0x9910, URZ ;  /* 0x000099101b067896 */ /* 0x000fc8000800003f */
[----:B------:R-:W-:-:S06]  /*22af0*/  UISETP.NE.AND UP0, UPT, UR6, 0x2, UPT ;  /* 0x000000020600788c */ /* 0x000fcc000bf05270 */
[----:B------:R-:W-:Y:S01]  /*22b00*/  PLOP3.LUT P0, PT, PT, PT, UP0, 0x80, 0x0 ;  /* 0x000000000000781c */ /* 0x000fe20003f0f008 */
[----:B0-----:R0:W-:-:S12]  /*22b10*/  @!P1 SYNCS.ARRIVE.TRANS64 RZ, [R12+URZ], R11 ;  /* 0x0000000b0cff99a7 */ /* 0x0011d8000800003f */
[----:B------:R-:W-:Y:S05]  /*22b20*/  @P0 BRA `(.L_x_565) ;  /* 0x0000000000040947 */ /* 0x000fea0003800000 */
[----:B------:R-:W-:Y:S01]  /*22b30*/  BPT.TRAP 0x1 ;  /* 0x000000040000795c */ /* 0x000fe20000300000 */
.L_x_565:
[----:B------:R-:W-:Y:S01]  /*22b40*/  R2UR UR7, R8 ;  /* 0x00000000080772ca */ /* 0x000fe200000e0000 */
[----:B------:R-:W-:Y:S01]  /*22b50*/  VIADD R3, R3, 0xffffffff ;  /* 0xffffffff03037836 */ /* 0x000fe20000000000 */
[----:B------:R-:W-:Y:S01]  /*22b60*/  R2UR UR22, R17 ;  /* 0x00000000111672ca */ /* 0x000fe200000e0000 */
[----:B------:R-:W-:Y:S01]  /*22b70*/  UIADD3 UR6, UP0, UR28, 0xf0, URZ ;  /* 0x000000f01c067890 */ /* 0x000fe2000ff1e03f */
[----:B------:R-:W-:Y:S01]  /*22b80*/  R2UR UR23, R2 ;  /* 0x00000000021772ca */ /* 0x000fe200000e0000 */
[----:B------:R-:W-:Y:S01]  /*22b90*/  UIADD3 UR34, UP1, UR28, 0x1f0, URZ ;  /* 0x000001f01c227890 */ /* 0x000fe2000ff3e03f */
[----:B------:R-:W-:Y:S01]  /*22ba0*/  R2UR UR9, R12 ;  /* 0x000000000c0972ca */ /* 0x000fe200000e0000 */
[----:B------:R-:W-:Y:S01]  /*22bb0*/  UPRMT UR19, URZ, 0x5410, UR18 ;  /* 0x000054103f137896 */ /* 0x000fe20008000012 */
[----:B------:R-:W-:Y:S01]  /*22bc0*/  R2UR UR10, R13 ;  /* 0x000000000d0a72ca */ /* 0x000fe200000e0000 */
[----:B------:R-:W-:Y:S01]  /*22bd0*/  VIADD R8, R8, 0x1 ;  /* 0x0000000108087836 */ /* 0x000fe20000000000 */
[----:B------:R-:W-:Y:S01]  /*22be0*/  R2UR UR12, R10 ;  /* 0x000000000a0c72ca */ /* 0x000fe200000e0000 */
[----:B------:R-:W-:Y:S01]  /*22bf0*/  UPRMT UR32, URZ, 0x5410, UR16 ;  /* 0x000054103f207896 */ /* 0x000fe20008000010 */
[----:B------:R-:W-:Y:S01]  /*22c00*/  R2UR UR26, R4 ;  /* 0x00000000041a72ca */ /* 0x000fe200000e0000 */
[----:B------:R-:W-:Y:S01]  /*22c10*/  USHF.L.U32 UR7, UR7, 0xd, URZ ;  /* 0x0000000d07077899 */ /* 0x000fe2000800063f */
[----:B------:R-:W-:Y:S01]  /*22c20*/  ISETP.GT.AND P1, PT, R3, 0x1, PT ;  /* 0x000000010300780c */ /* 0x000fe20003f24270 */
[----:B------:R-:W-:Y:S01]  /*22c30*/  UIADD3.X UR35, URZ, UR29, URZ, UP1, !UPT ;  /* 0x0000001d3f237290 */ /* 0x000fe20008ffe43f */
[C---:B------:R-:W-:Y:S01]  /*22c40*/  ISETP.NE.AND P0, PT, R8.reuse, 0xe, PT ;  /* 0x0000000e0800780c */ /* 0x040fe20003f05270 */
[----:B------:R-:W-:Y:S01]  /*22c50*/  ULEA UR8, UR30, UR7, 0xc ;  /* 0x000000071e087291 */ /* 0x000fe2000f8e603f */
[----:B------:R-:W-:Y:S01]  /*22c60*/  VIADD R13, R13, 0x20 ;  /* 0x000000200d0d7836 */ /* 0x000fe20000000000 */
[----:B------:R-:W-:Y:S01]  /*22c70*/  ULOP3.LUT UR11, UR7, 0x1000, UR31, 0xf8, !UPT ;  /* 0x00001000070b7892 */ /* 0x000fe2000f8ef81f */
[----:B0-----:R-:W-:Y:S01]  /*22c80*/  SEL R12, RZ, 0x1, P0 ;  /* 0x00000001ff0c7807 */ /* 0x001fe20000000000 */
[----:B------:R-:W-:Y:S01]  /*22c90*/  UIADD3 UR8, UR22, 0x200, UR8 ;  /* 0x0000020016087890 */ /* 0x000fe2000fffe008 */
[----:B------:R-:W-:Y:S01]  /*22ca0*/  SEL R8, R8, RZ, P0 ;  /* 0x000000ff08087207 */ /* 0x000fe20000000000 */
[----:B------:R-:W-:Y:S01]  /*22cb0*/  UIADD3.X UR7, URZ, UR29, URZ, UP0, !UPT ;  /* 0x0000001d3f077290 */ /* 0x000fe200087fe43f */
[----:B------:R-:W-:Y:S01]  /*22cc0*/  LOP3.LUT R5, R5, R12, RZ, 0x3c, !PT ;  /* 0x0000000c05057212 */ /* 0x000fe200078e3cff */
[----:B------:R-:W-:Y:S01]  /*22cd0*/  UIADD3 UR22, UR22, 0x1c200, UR11 ;  /* 0x0001c20016167890 */ /* 0x000fe2000fffe00b */
[----:B------:R-:W-:Y:S01]  /*22ce0*/  UMOV UR20, 0x0 ;  /* 0x0000000000147882 */ /* 0x000fe20000000000 */
[----:B------:R-:W-:Y:S01]  /*22cf0*/  UMOV UR21, 0x10000000 ;  /* 0x1000000000157882 */ /* 0x000fe20000000000 */
[----:B------:R-:W-:-:S04]  /*22d00*/  UMOV UR11, UR23 ;  /* 0x00000017000b7c82 */ /* 0x000fc80008000000 */
[----:B------:R0:W-:Y:S02]  /*22d10*/  UTMALDG.3D.MULTICAST [UR8], [UR6], UR19, desc[UR20] ;  /* 0x00001408060073b4 */ /* 0x0001e40008011813 */
[----:B0-----:R-:W-:Y:S01]  /*22d20*/  UMOV UR8, UR22 ;  /* 0x0000001600087c82 */ /* 0x001fe20008000000 */
[----:B------:R-:W-:Y:S02]  /*22d30*/  UMOV UR11, UR26 ;  /* 0x0000001a000b7c82 */ /* 0x000fe40008000000 */
[----:B------:R0:W-:Y:S02]  /*22d40*/  UTMALDG.3D.MULTICAST [UR8], [UR34], UR32, desc[UR20] ;  /* 0x00001408220073b4 */ /* 0x0001e40008011820 */
[----:B0-----:R-:W-:Y:S05]  /*22d50*/  @P1 BRA `(.L_x_566) ;  /* 0xfffffffc00381947 */ /* 0x001fea000383ffff */
.L_x_563:
[----:B------:R-:W-:Y:S05]  /*22d60*/  BSYNC B1 ;  /* 0x0000000000017941 */ /* 0x000fea0003800000 */
.L_x_562:
[----:B------:R-:W2:Y:S01]  /*22d70*/  LDL.LU R16, [R1+0x460] ;  /* 0x0004600001107983 */ /* 0x000ea20000300800 */
[----:B------:R-:W-:Y:S01]  /*22d80*/  LOP3.LUT P0, RZ, R9, 0xff, RZ, 0xc0, !PT ;  /* 0x000000ff09ff7812 */ /* 0x000fe2000780c0ff */
[C---:B------:R-:W-:Y:S01]  /*22d90*/  IMAD.IADD R4, R0.reuse, 0x1, R7 ;  /* 0x0000000100047824 */ /* 0x040fe200078e0207 */
[----:B------:R-:W-:Y:S01]  /*22da0*/  ULDC.64 UR6, c[0x0][0x650] ;  /* 0x0001940000067ab9 */ /* 0x000fe20000000a00 */
[----:B------:R-:W3:Y:S01]  /*22db0*/  LDL.LU R14, [R1+0x464] ;  /* 0x00046400010e7983 */ /* 0x000ee20000300800 */
[----:B------:R-:W-:Y:S01]  /*22dc0*/  ISETP.GE.U32.AND P1, PT, R0, 0xe, PT ;  /* 0x0000000e0000780c */ /* 0x000fe20003f26070 */
[----:B------:R-:W-:Y:S01]  /*22dd0*/  BSSY B1, `(.L_x_567) ;  /* 0x000006e000017945 */ /* 0x000fe20003800000 */
[----:B------:R-:W-:Y:S01]  /*22de0*/  IMAD.MOV.U32 R10, RZ, RZ, -0x1 ;  /* 0xffffffffff0a7424 */ /* 0x000fe200078e00ff */
[----:B------:R-:W-:-:S06]  /*22df0*/  PRMT R9, RZ, 0x7610, R9 ;  /* 0x00007610ff097816 */ /* 0x000fcc0000000009 */
[----:B------:R-:W0:Y:S01]  /*22e00*/  @P0 S2R R3, SR_CgaCtaId ;  /* 0x0000000000030919 */ /* 0x000e220000008800 */
[----:B------:R-:W-:-:S04]  /*22e10*/  @P0 MOV R2, 0x400 ;  /* 0x0000040000020802 */ /* 0x000fc80000000f00 */
[----:B0-----:R-:W-:-:S04]  /*22e20*/  @P0 LEA R2, R3, R2, 0x18 ;  /* 0x0000000203020211 */ /* 0x001fc800078ec0ff */
[----:B------:R0:W-:Y:S01]  /*22e30*/  @P0 SYNCS.ARRIVE.TRANS64.A1T0 RZ, [R2+URZ+0xf8], RZ ;  /* 0x0000f8ff02ff09a7 */ /* 0x0001e2000810003f */
[----:B------:R-:W-:-:S04]  /*22e40*/  ISETP.GT.U32.AND P0, PT, R4, 0xd, PT ;  /* 0x0000000d0400780c */ /* 0x000fc80003f04070 */
[----:B------:R-:W-:Y:S02]  /*22e50*/  ISETP.LT.U32.AND P0, PT, R0, 0xe, P0 ;  /* 0x0000000e0000780c */ /* 0x000fe40000701070 */
[----:B0-----:R-:W-:-:S05]  /*22e60*/  SHF.R.U32.HI R2, RZ, 0x1, R4 ;  /* 0x00000001ff027819 */ /* 0x001fca0000011604 */
[----:B------:R-:W-:-:S05]  /*22e70*/  IMAD.WIDE.U32 R2, R2, -0x6db6db6d, RZ ;  /* 0x9249249302027825 */ /* 0x000fca00078e00ff */
[----:B------:R-:W-:Y:S02]  /*22e80*/  SHF.R.U32.HI R5, RZ, 0x2, R3 ;  /* 0x00000002ff057819 */ /* 0x000fe40000011603 */
[----:B------:R-:W-:Y:S02]  /*22e90*/  SEL R3, RZ, 0x1, !P0 ;  /* 0x00000001ff037807 */ /* 0x000fe40004000000 */
[----:B------:R-:W-:Y:S01]  /*22ea0*/  PRMT R2, RZ, 0x7610, R2 ;  /* 0x00007610ff027816 */ /* 0x000fe20000000002 */
[----:B------:R-:W-:Y:S01]  /*22eb0*/  IMAD R7, R5, -0xe, R4 ;  /* 0xfffffff205077824 */ /* 0x000fe200078e0204 */
[----:B------:R-:W-:Y:S01]  /*22ec0*/  LOP3.LUT R6, R6, R3, RZ, 0x3c, !PT ;  /* 0x0000000306067212 */ /* 0x000fe200078e3cff */
[----:B------:R-:W-:-:S03]  /*22ed0*/  IMAD.MOV.U32 R4, RZ, RZ, -0x1 ;  /* 0xffffffffff047424 */ /* 0x000fc600078e00ff */
[----:B------:R-:W-:Y:S01]  /*22ee0*/  @P1 LOP3.LUT R6, R6, 0x1, R5, 0x78, !PT ;  /* 0x0000000106061812 */ /* 0x000fe200078e7805 */
[----:B------:R-:W-:Y:S01]  /*22ef0*/  IMAD.MOV.U32 R5, RZ, RZ, -0x1 ;  /* 0xffffffffff057424 */ /* 0x000fe200078e00ff */
[----:B---3--:R-:W-:-:S04]  /*22f00*/  IADD3 R14, P0, R14, UR24, RZ ;  /* 0x000000180e0e7c10 */ /* 0x008fc8000ff1e0ff */
[----:B--2---:R-:W-:Y:S01]  /*22f10*/  IADD3.X R16, R16, UR17, RZ, P0, !PT ;  /* 0x0000001110107c10 */ /* 0x004fe200087fe4ff */
[----:B------:R0:W-:Y:S01]  /*22f20*/  STL [R1+0x464], R14 ;  /* 0x0004640e01007387 */ /* 0x0001e20000100800 */
[----:B------:R-:W-:-:S03]  /*22f30*/  ISETP.GE.U32.AND P0, PT, R14, UR6, PT ;  /* 0x000000060e007c0c */ /* 0x000fc6000bf06070 */
[----:B------:R0:W-:Y:S01]  /*22f40*/  STL [R1+0x460], R16 ;  /* 0x0004601001007387 */ /* 0x0001e20000100800 */
[----:B------:R-:W-:-:S13]  /*22f50*/  ISETP.GE.U32.AND.EX P0, PT, R16, UR7, PT, P0 ;  /* 0x0000000710007c0c */ /* 0x000fda000bf06100 */
[----:B0-----:R-:W-:Y:S05]  /*22f60*/  @P0 BRA `(.L_x_568) ;  /* 0x0000000400500947 */ /* 0x001fea0003800000 */
[----:B------:R-:W0:Y:S01]  /*22f70*/  S2R R8, SR_CTAID.X ;  /* 0x0000000000087919 */ /* 0x000e220000002500 */
[----:B------:R-:W-:Y:S01]  /*22f80*/  ULDC UR6, c[0x0][0x150] ;  /* 0x0000540000067ab9 */ /* 0x000fe20000000800 */
[----:B------:R-:W1:Y:S01]  /*22f90*/  LDC R3, c[0x0][0x144] ;  /* 0x00005100ff037b82 */ /* 0x000e620000000800 */
[----:B------:R-:W-:Y:S01]  /*22fa0*/  ULDC UR9, c[0x0][0x630] ;  /* 0x00018c0000097ab9 */ /* 0x000fe20000000800 */
[----:B------:R-:W2:Y:S06]  /*22fb0*/  S2R R5, SR_CTAID.Y ;  /* 0x0000000000057919 */ /* 0x000eac0000002600 */
[----:B------:R-:W3:Y:S01]  /*22fc0*/  LDC R12, c[0x0][0x148] ;  /* 0x00005200ff0c7b82 */ /* 0x000ee20000000800 */
[----:B0-----:R-:W-:-:S02]  /*22fd0*/  I2FP.F32.U32 R2, R8 ;  /* 0x0000000800027245 */ /* 0x001fc40000201000 */
[----:B--2---:R-:W-:-:S03]  /*22fe0*/  I2FP.F32.U32 R4, R5 ;  /* 0x0000000500047245 */ /* 0x004fc60000201000 */
[----:B------:R-:W-:Y:S01]  /*22ff0*/  FMUL R2, R2, UR6 ;  /* 0x0000000602027c20 */ /* 0x000fe20008400000 */
[----:B------:R-:W-:Y:S02]  /*23000*/  ULDC UR6, c[0x0][0x154] ;  /* 0x0000550000067ab9 */ /* 0x000fe40000000800 */
[----:B------:R-:W-:Y:S01]  /*23010*/  FMUL R10, R4, UR6 ;  /* 0x00000006040a7c20 */ /* 0x000fe20008400000 */
[----:B------:R-:W-:Y:S02]  /*23020*/  ULDC.64 UR6, c[0x0][0x628] ;  /* 0x00018a0000067ab9 */ /* 0x000fe40000000a00 */
[----:B------:R-:W0:Y:S01]  /*23030*/  F2I.U32.TRUNC.NTZ R2, R2 ;  /* 0x0000000200027305 */ /* 0x000e22000020f000 */
[----:B------:R-:W-:-:S04]  /*23040*/  ISETP.NE.U32.AND P0, PT, RZ, UR6, PT ;  /* 0x00000006ff007c0c */ /* 0x000fc8000bf05070 */
[----:B------:R-:W-:-:S03]  /*23050*/  ISETP.NE.AND.EX P0, PT, RZ, UR7, PT, P0 ;  /* 0x00000007ff007c0c */ /* 0x000fc6000bf05300 */
[----:B------:R-:W2:Y:S01]  /*23060*/  F2I.U32.TRUNC.NTZ R10, R10 ;  /* 0x0000000a000a7305 */ /* 0x000ea2000020f000 */
[----:B0-----:R-:W-:Y:S02]  /*23070*/  IMAD.MOV R4, RZ, RZ, -R2 ;  /* 0x000000ffff047224 */ /* 0x001fe400078e0a02 */
[----:B------:R-:W-:Y:S02]  /*23080*/  IMAD.MOV.U32 R2, RZ, RZ, R14 ;  /* 0x000000ffff027224 */ /* 0x000fe400078e000e */
[----:B-1----:R-:W-:Y:S02]  /*23090*/  IMAD R8, R3, R4, R8 ;  /* 0x0000000403087224 */ /* 0x002fe400078e0208 */
[----:B--2---:R-:W-:-:S04]  /*230a0*/  IMAD.MOV R3, RZ, RZ, -R10 ;  /* 0x000000ffff037224 */ /* 0x004fc800078e0a0a */
[----:B---3--:R-:W-:Y:S02]  /*230b0*/  @P4 IMAD R8, R12, R3, R5 ;  /* 0x000000030c084224 */ /* 0x008fe400078e0205 */
[----:B------:R-:W-:Y:S01]  /*230c0*/  IMAD.MOV.U32 R3, RZ, RZ, R16 ;  /* 0x000000ffff037224 */ /* 0x000fe200078e0010 */
[----:B------:R-:W-:Y:S06]  /*230d0*/  @!P0 BRA `(.L_x_569) ;  /* 0x0000000000288947 */ /* 0x000fec0003800000 */
[----:B------:R-:W-:Y:S02]  /*230e0*/  ULDC UR8, c[0x0][0x634] ;  /* 0x00018d0000087ab9 */ /* 0x000fe40000000800 */
[----:B------:R-:W-:-:S05]  /*230f0*/  IADD3 R3, P0, R14, UR8, RZ ;  /* 0x000000080e037c10 */ /* 0x000fca000ff1e0ff */
[----:B------:R-:W-:-:S04]  /*23100*/  IMAD.X R11, RZ, RZ, R16, P0 ;  /* 0x000000ffff0b7224 */ /* 0x000fc800000e0610 */
[----:B------:R-:W-:-:S04]  /*23110*/  IMAD.WIDE.U32 R4, R11, UR6, RZ ;  /* 0x000000060b047c25 */ /* 0x000fc8000f8e00ff */
[----:B------:R-:W-:-:S04]  /*23120*/  IMAD.WIDE.U32 R4, P0, R3, UR7, R4 ;  /* 0x0000000703047c25 */ /* 0x000fc8000f800004 */
[----:B------:R-:W-:-:S04]  /*23130*/  IMAD.WIDE.U32 R2, R3, UR6, RZ ;  /* 0x0000000603027c25 */ /* 0x000fc8000f8e00ff */
[----:B------:R-:W-:Y:S01]  /*23140*/  IMAD.MOV.U32 R2, RZ, RZ, R5 ;  /* 0x000000ffff027224 */ /* 0x000fe200078e0005 */
[----:B------:R-:W-:Y:S01]  /*23150*/  IADD3 RZ, P1, R3, R4, RZ ;  /* 0x0000000403ff7210 */ /* 0x000fe20007f3e0ff */
[----:B------:R-:W-:-:S04]  /*23160*/  IMAD.X R3, RZ, RZ, RZ, P0 ;  /* 0x000000ffff037224 */ /* 0x000fc800000e06ff */
[----:B------:R-:W-:-:S08]  /*23170*/  IMAD.WIDE.U32.X R2, R11, UR7, R2, P1 ;  /* 0x000000070b027c25 */ /* 0x000fd000088e0402 */
.L_x_569:
[--C-:B------:R-:W-:Y:S01]  /*23180*/  SHF.R.U64 R10, R2, UR9, R3.reuse ;  /* 0x00000009020a7c19 */ /* 0x100fe20008001203 */
[----:B------:R-:W-:Y:S01]  /*23190*/  ULDC.64 UR6, c[0x0][0x620] ;  /* 0x0001880000067ab9 */ /* 0x000fe20000000a00 */
[----:B------:R-:W-:Y:S01]  /*231a0*/  SHF.R.U32.HI R2, RZ, UR9, R3 ;  /* 0x00000009ff027c19 */ /* 0x000fe20008011603 */
[----:B------:R-:W-:Y:S01]  /*231b0*/  IMAD.MOV.U32 R3, RZ, RZ, R16 ;  /* 0x000000ffff037224 */ /* 0x000fe200078e0010 */
[----:B------:R-:W-:Y:S01]  /*231c0*/  IADD3 R11, P0, RZ, -R10, RZ ;  /* 0x8000000aff0b7210 */ /* 0x000fe20007f1e0ff */
[----:B------:R-:W-:-:S04]  /*231d0*/  ULDC.64 UR8, c[0x0][0x640] ;  /* 0x0001900000087ab9 */ /* 0x000fc80000000a00 */
[----:B------:R-:W-:Y:S01]  /*231e0*/  IMAD.X R2, RZ, RZ, ~R2, P0 ;  /* 0x000000ffff027224 */ /* 0x000fe200000e0e02 */
[----:B------:R-:W-:-:S03]  /*231f0*/  ISETP.NE.U32.AND P0, PT, RZ, UR8, PT ;  /* 0x00000008ff007c0c */ /* 0x000fc6000bf05070 */
[----:B------:R-:W-:Y:S01]  /*23200*/  IMAD R2, R2, UR6, RZ ;  /* 0x0000000602027c24 */ /* 0x000fe2000f8e02ff */
[----:B------:R-:W-:-:S03]  /*23210*/  ISETP.NE.AND.EX P0, PT, RZ, UR9, PT, P0 ;  /* 0x00000009ff007c0c */ /* 0x000fc6000bf05300 */
[----:B------:R-:W-:Y:S02]  /*23220*/  IMAD R5, R11, UR7, R2 ;  /* 0x000000070b057c24 */ /* 0x000fe4000f8e0202 */
[----:B------:R-:W-:-:S04]  /*23230*/  IMAD.MOV.U32 R2, RZ, RZ, R14 ;  /* 0x000000ffff027224 */ /* 0x000fc800078e000e */
[----:B------:R-:W-:Y:S01]  /*23240*/  IMAD.WIDE.U32 R2, R11, UR6, R2 ;  /* 0x000000060b027c25 */ /* 0x000fe2000f8e0002 */
[----:B------:R-:W-:-:S03]  /*23250*/  ULDC UR6, c[0x0][0x618] ;  /* 0x0001860000067ab9 */ /* 0x000fc60000000800 */
[----:B------:R-:W-:-:S05]  /*23260*/  IMAD.IADD R3, R3, 0x1, R5 ;  /* 0x0000000103037824 */ /* 0x000fca00078e0205 */
[--C-:B------:R-:W-:Y:S02]  /*23270*/  SHF.R.U64 R11, R2, UR6, R3.reuse ;  /* 0x00000006020b7c19 */ /* 0x100fe40008001203 */
[----:B------:R-:W-:Y:S01]  /*23280*/  SHF.R.U32.HI R2, RZ, UR6, R3 ;  /* 0x00000006ff027c19 */ /* 0x000fe20008011603 */
[----:B------:R-:W-:-:S03]  /*23290*/  ULDC UR6, c[0x0][0x608] ;  /* 0x0001820000067ab9 */ /* 0x000fc60000000800 */
[--C-:B------:R-:W-:Y:S02]  /*232a0*/  SHF.R.U64 R12, R11, UR6, R2.reuse ;  /* 0x000000060b0c7c19 */ /* 0x100fe40008001202 */
[----:B------:R-:W-:Y:S01]  /*232b0*/  SHF.R.U32.HI R3, RZ, UR6, R2 ;  /* 0x00000006ff037c19 */ /* 0x000fe20008011602 */
[----:B------:R-:W-:-:S03]  /*232c0*/  ULDC UR6, c[0x0][0x658] ;  /* 0x0001960000067ab9 */ /* 0x000fc60000000800 */
[--C-:B------:R-:W-:Y:S02]  /*232d0*/  SHF.R.U64 R13, R12, UR6, R3.reuse ;  /* 0x000000060c0d7c19 */ /* 0x100fe40008001203 */
[----:B------:R-:W-:-:S03]  /*232e0*/  SHF.R.U32.HI R14, RZ, UR6, R3 ;  /* 0x00000006ff0e7c19 */ /* 0x000fc60008011603 */
[----:B------:R-:W-:Y:S02]  /*232f0*/  IMAD.MOV.U32 R2, RZ, RZ, R13 ;  /* 0x000000ffff027224 */ /* 0x000fe400078e000d */
        /* <DEDUP_REMOVED lines=12> */
.L_x_570:
[----:B------:R-:W-:Y:S01]  /*233c0*/  ULDC UR6, c[0x0][0x648] ;  /* 0x0001920000067ab9 */ /* 0x000fe20000000800 */
[----:B------:R-:W-:Y:S02]  /*233d0*/  LOP3.LUT R12, R12, UR15, RZ, 0xc0, !PT ;  /* 0x0000000f0c0c7c12 */ /* 0x000fe4000f8ec0ff */
[----:B------:R-:W-:Y:S01]  /*233e0*/  SHF.R.U64 R3, R2, UR6, R3 ;  /* 0x0000000602037c19 */ /* 0x000fe20008001203 */
[----:B------:R-:W-:-:S04]  /*233f0*/  ULDC UR6, c[0x0][0x638] ;  /* 0x00018e0000067ab9 */ /* 0x000fc80000000800 */
[----:B------:R-:W-:Y:S02]  /*23400*/  IMAD.MOV R2, RZ, RZ, -R3 ;  /* 0x000000ffff027224 */ /* 0x000fe400078e0a03 */
[----:B------:R-:W-:Y:S02]  /*23410*/  IMAD R5, R3, UR5, R12 ;  /* 0x0000000503057c24 */ /* 0x000fe4000f8e020c */
[----:B------:R-:W-:Y:S01]  /*23420*/  IMAD R13, R2, UR6, R13 ;  /* 0x00000006020d7c24 */ /* 0x000fe2000f8e020d */
[----:B------:R-:W-:Y:S01]  /*23430*/  ULDC UR6, c[0x0][0x610] ;  /* 0x0001840000067ab9 */ /* 0x000fe20000000800 */
[----:B------:R-:W-:Y:S01]  /*23440*/  LOP3.LUT R2, R11, UR4, RZ, 0xc0, !PT ;  /* 0x000000040b027c12 */ /* 0x000fe2000f8ec0ff */
[----:B------:R-:W-:Y:S01]  /*23450*/  IMAD R8, R5, UR6, R8 ;  /* 0x0000000605087c24 */ /* 0x000fe2000f8e0208 */
[----:B------:R-:W-:-:S03]  /*23460*/  ULDC UR6, c[0x0][0x600] ;  /* 0x0001800000067ab9 */ /* 0x000fc60000000800 */
[----:B------:R-:W-:Y:S02]  /*23470*/  IMAD R13, R13, UR6, R2 ;  /* 0x000000060d0d7c24 */ /* 0x000fe4000f8e0202 */
[----:B------:R-:W-:-:S03]  /*23480*/  IMAD.MOV.U32 R2, RZ, RZ, 0x1 ;  /* 0x00000001ff027424 */ /* 0x000fc600078e00ff */
[----:B------:R-:W-:Y:S02]  /*23490*/  SEL R4, R13, R8, !P4 ;  /* 0x000000080d047207 */ /* 0x000fe40006000000 */
[----:B------:R-:W-:-:S07]  /*234a0*/  SEL R5, R8, R13, !P4 ;  /* 0x0000000d08057207 */ /* 0x000fce0006000000 */
.L_x_568:
[----:B------:R-:W-:Y:S05]  /*234b0*/  BSYNC B1 ;  /* 0x0000000000017941 */ /* 0x000fea0003800000 */
.L_x_567:
[----:B------:R-:W-:-:S13]  /*234c0*/  LOP3.LUT P0, RZ, R2, 0xff, RZ, 0xc0, !PT ;  /* 0x000000ff02ff7812 */ /* 0x000fda000780c0ff */
[----:B------:R-:W-:Y:S05]  /*234d0*/  @P0 BRA `(.L_x_571) ;  /* 0xfffffff400200947 */ /* 0x000fea000383ffff */
[----:B------:R-:W-:Y:S05]  /*234e0*/  BSYNC B0 ;  /* 0x0000000000007941 */ /* 0x000fea0003800000 */
.L_x_560:
[----:B------:R-:W-:-:S03]  /*234f0*/  UMOV UR6, 0xffffffff ;  /* 0xffffffff00067882 */ /* 0x000fc60000000000 */
[----:B------:R-:W-:Y:S05]  /*23500*/  BRA.DIV UR6, `(.L_x_572) ;  /* 0x0000000a06907947 */ /* 0x000fea000b800000 */
[----:B------:R-:W-:-:S13]  /*23510*/  ELECT P0, URZ, PT ;  /* 0x00000000003f782f */ /* 0x000fda0003800000 */
.L_x_596:
[----:B------:R-:W-:Y:S04]  /*23520*/  BSSY B0, `(.L_x_573) ;  /* 0x0000086000007945 */ /* 0x000fe80003800000 */
[----:B------:R-:W-:Y:S05]  /*23530*/  @!P0 BRA `(.L_x_574) ;  /* 0x0000000800108947 */ /* 0x000fea0003800000 */
[----:B------:R-:W-:-:S04]  /*23540*/  ULOP3.LUT UR6, UR13, 0x2, URZ, 0xfc, !UPT ;  /* 0x000000020d067892 */ /* 0x000fc8000f8efc3f */
[----:B------:R-:W-:-:S06]  /*23550*/  UISETP.NE.AND UP0, UPT, UR6, 0x3, UPT ;  /* 0x000000030600788c */ /* 0x000fcc000bf05270 */
[----:B------:R-:W-:-:S13]  /*23560*/  PLOP3.LUT P0, PT, PT, PT, UP0, 0x80, 0x0 ;  /* 0x000000000000781c */ /* 0x000fda0003f0f008 */
[----:B------:R-:W-:Y:S05]  /*23570*/  @!P0 BRA `(.L_x_575) ;  /* 0x0000000000048947 */ /* 0x000fea0003800000 */
[----:B------:R-:W-:Y:S01]  /*23580*/  BPT.TRAP 0x1 ;  /* 0x000000040000795c */ /* 0x000fe20000300000 */
.L_x_575:
[----:B------:R-:W0:Y:S01]  /*23590*/  S2R R3, SR_CgaCtaId ;  /* 0x0000000000037919 */ /* 0x000e220000008800 */
[----:B------:R-:W-:Y:S02]  /*235a0*/  MOV R0, 0x400 ;  /* 0x0000040000007802 */ /* 0x000fe40000000f00 */
[----:B------:R-:W-:Y:S02]  /*235b0*/  SHF.L.U32 R2, R6, 0x1f, RZ ;  /* 0x0000001f06027819 */ /* 0x000fe400000006ff */
[----:B0-----:R-:W-:-:S05]  /*235c0*/  LEA R0, R3, R0, 0x18 ;  /* 0x0000000003007211 */ /* 0x001fca00078ec0ff */
[----:B------:R-:W-:-:S04]  /*235d0*/  VIADD R0, R0, 0x70 ;  /* 0x0000007000007836 */ /* 0x000fc80000000000 */
[----:B------:R-:W-:-:S04]  /*235e0*/  IMAD R3, R7, 0x8, R0 ;  /* 0x0000000807037824 */ /* 0x000fc800078e0200 */
[----:B------:R-:W0:Y:S02]  /*235f0*/  SYNCS.PHASECHK.TRANS64.TRYWAIT P0, [R3+URZ], R2 ;  /* 0x00000002030075a7 */ /* 0x000e24000800017f */
[----:B0-----:R-:W-:Y:S05]  /*23600*/  @!P0 BRA `(.L_x_576) ;  /* 0x0000000800708947 */ /* 0x001fea0003800000 */
.L_x_597:
[----:B------:R-:W-:-:S05]  /*23610*/  VIADD R7, R7, 0x1 ;  /* 0x0000000107077836 */ /* 0x000fca0000000000 */
[----:B------:R-:W-:-:S04]  /*23620*/  ISETP.NE.AND P0, PT, R7, 0xe, PT ;  /* 0x0000000e0700780c */ /* 0x000fc80003f05270 */
[----:B0-----:R-:W-:Y:S02]  /*23630*/  SEL R3, RZ, 0x1, P0 ;  /* 0x00000001ff037807 */ /* 0x001fe40000000000 */
[----:B------:R-:W-:Y:S02]  /*23640*/  SEL R7, R7, RZ, P0 ;  /* 0x000000ff07077207 */ /* 0x000fe40000000000 */
[----:B------:R-:W-:-:S03]  /*23650*/  LOP3.LUT R6, R6, R3, RZ, 0x3c, !PT ;  /* 0x0000000306067212 */ /* 0x000fc600078e3cff */
[----:B------:R-:W-:Y:S01]  /*23660*/  IMAD R3, R7, 0x8, R0 ;  /* 0x0000000807037824 */ /* 0x000fe200078e0200 */
[----:B------:R-:W-:-:S04]  /*23670*/  SHF.L.U32 R2, R6, 0x1f, RZ ;  /* 0x0000001f06027819 */ /* 0x000fc800000006ff */
[----:B------:R-:W0:Y:S02]  /*23680*/  SYNCS.PHASECHK.TRANS64.TRYWAIT P0, [R3+URZ], R2 ;  /* 0x00000002030075a7 */ /* 0x000e24000800017f */
[----:B0-----:R-:W-:Y:S05]  /*23690*/  @!P0 BRA `(.L_x_577) ;  /* 0x0000000800608947 */ /* 0x001fea0003800000 */
.L_x_598:
[----:B0-----:R-:W-:-:S05]  /*236a0*/  VIADD R2, R7, 0x1 ;  /* 0x0000000107027836 */ /* 0x001fca0000000000 */
[----:B------:R-:W-:-:S04]  /*236b0*/  ISETP.NE.AND P0, PT, R2, 0xe, PT ;  /* 0x0000000e0200780c */ /* 0x000fc80003f05270 */
[----:B------:R-:W-:Y:S02]  /*236c0*/  SEL R3, RZ, 0x1, P0 ;  /* 0x00000001ff037807 */ /* 0x000fe40000000000 */
[----:B------:R-:W-:Y:S02]  /*236d0*/  SEL R5, R2, RZ, P0 ;  /* 0x000000ff02057207 */ /* 0x000fe40000000000 */
[----:B------:R-:W-:-:S03]  /*236e0*/  LOP3.LUT R6, R6, R3, RZ, 0x3c, !PT ;  /* 0x0000000306067212 */ /* 0x000fc600078e3cff */
[----:B------:R-:W-:Y:S01]  /*236f0*/  IMAD R3, R5, 0x8, R0 ;  /* 0x0000000805037824 */ /* 0x000fe200078e0200 */
[----:B------:R-:W-:-:S04]  /*23700*/  SHF.L.U32 R2, R6, 0x1f, RZ ;  /* 0x0000001f06027819 */ /* 0x000fc800000006ff */
[----:B------:R-:W0:Y:S02]  /*23710*/  SYNCS.PHASECHK.TRANS64.TRYWAIT P0, [R3+URZ], R2 ;  /* 0x00000002030075a7 */ /* 0x000e24000800017f */
[----:B0-----:R-:W-:Y:S05]  /*23720*/  @!P0 BRA `(.L_x_578) ;  /* 0x0000000800508947 */ /* 0x001fea0003800000 */
.L_x_599:
        /* <DEDUP_REMOVED lines=9> */
.L_x_600:
        /* <DEDUP_REMOVED lines=9> */
.L_x_601:
        /* <DEDUP_REMOVED lines=9> */
.L_x_602:
        /* <DEDUP_REMOVED lines=9> */
.L_x_603:
        /* <DEDUP_REMOVED lines=9> */
.L_x_604:
        /* <DEDUP_REMOVED lines=9> */
.L_x_605:
        /* <DEDUP_REMOVED lines=9> */
.L_x_606:
        /* <DEDUP_REMOVED lines=9> */
.L_x_607:
        /* <DEDUP_REMOVED lines=9> */
.L_x_608:
        /* <DEDUP_REMOVED lines=9> */
.L_x_609:
[----:B0-----:R-:W-:-:S05]  /*23cd0*/  VIADD R2, R5, 0x1 ;  /* 0x0000000105027836 */ /* 0x001fca0000000000 */
[----:B------:R-:W-:-:S04]  /*23ce0*/  ISETP.NE.AND P0, PT, R2, 0xe, PT ;  /* 0x0000000e0200780c */ /* 0x000fc80003f05270 */
[----:B------:R-:W-:Y:S02]  /*23cf0*/  SEL R4, RZ, 0x1, P0 ;  /* 0x00000001ff047807 */ /* 0x000fe40000000000 */
[----:B------:R-:W-:Y:S02]  /*23d00*/  SEL R3, R2, RZ, P0 ;  /* 0x000000ff02037207 */ /* 0x000fe40000000000 */
[----:B------:R-:W-:-:S03]  /*23d10*/  LOP3.LUT R4, R7, R4, RZ, 0x3c, !PT ;  /* 0x0000000407047212 */ /* 0x000fc600078e3cff */
[----:B------:R-:W-:Y:S01]  /*23d20*/  IMAD R3, R3, 0x8, R0 ;  /* 0x0000000803037824 */ /* 0x000fe200078e0200 */
[----:B------:R-:W-:-:S07]  /*23d30*/  SHF.L.U32 R0, R4, 0x1f, RZ ;  /* 0x0000001f04007819 */ /* 0x000fce00000006ff */
.L_x_589:
[----:B0-----:R0:W1:Y:S02]  /*23d40*/  SYNCS.PHASECHK.TRANS64.TRYWAIT P0, [R3+URZ], R0 ;  /* 0x00000000030075a7 */ /* 0x001064000800017f */
[----:B-1----:R-:W-:Y:S05]  /*23d50*/  @!P0 NANOSLEEP.SYNCS 0x989680 ;  /* 0x009896800000895d */ /* 0x002fea0003900000 */
[----:B------:R-:W1:Y:S02]  /*23d60*/  @!P0 SYNCS.PHASECHK.TRANS64 P0, [R3+URZ], R0 ;  /* 0x00000000030085a7 */ /* 0x000e64000800007f */
[----:B-1----:R-:W-:Y:S05]  /*23d70*/  @!P0 BRA `(.L_x_589) ;  /* 0xfffffffc00f08947 */ /* 0x002fea000383ffff */
.L_x_574:
[----:B------:R-:W-:Y:S05]  /*23d80*/  BSYNC B0 ;  /* 0x0000000000007941 */ /* 0x000fea0003800000 */
.L_x_573:
[----:B------:R-:W-:Y:S05]  /*23d90*/  EXIT ;  /* 0x000000000000794d */ /* 0x000fea0003800000 */
.L_x_22:
[----:B--2---:R-:W-:-:S04]  /*23da0*/  IMAD.U32 R3, RZ, RZ, UR7 ;  /* 0x00000007ff037e24 */ /* 0x004fc8000f8e00ff */
[----:B------:R2:W4:Y:S03]  /*23db0*/  SYNCS.PHASECHK.TRANS64.TRYWAIT P0, [R3+URZ], R0 ;  /* 0x00000000030075a7 */ /* 0x000526000800017f */
[----:B----4-:R-:W-:Y:S05]  /*23dc0*/  @!P0 NANOSLEEP.SYNCS 0x989680 ;  /* 0x009896800000895d */ /* 0x010fea0003900000 */
[----:B------:R-:W4:Y:S02]  /*23dd0*/  @!P0 SYNCS.PHASECHK.TRANS64 P0, [R3+URZ], R0 ;  /* 0x00000000030085a7 */ /* 0x000f24000800007f */
[----:B----4-:R-:W-:Y:S05]  /*23de0*/  @!P0 BRA `(.L_x_22) ;  /* 0xfffffffc00ec8947 */ /* 0x010fea000383ffff */
[----:B------:R-:W-:Y:S05]  /*23df0*/  BRA `(.L_x_21) ;  /* 0xfffffdf000607947 */ /* 0x000fea000383ffff */
.L_x_28:
[----:B-----5:R4:W-:Y:S02]  /*23e00*/  STL [R1+0x478], R0 ;  /* 0x0004780001007387 */ /* 0x0209e40000100800 */
[----:B----4-:R-:W-:-:S04]  /*23e10*/  IMAD.U32 R0, RZ, RZ, UR15 ;  /* 0x0000000fff007e24 */ /* 0x010fc8000f8e00ff */
[----:B------:R4:W0:Y:S03]  /*23e20*/  SYNCS.PHASECHK.TRANS64.TRYWAIT P0, [R0+URZ], R3 ;  /* 0x00000003000075a7 */ /* 0x000826000800017f */
[----:B0-----:R-:W-:Y:S05]  /*23e30*/  @!P0 NANOSLEEP.SYNCS 0x989680 ;  /* 0x009896800000895d */ /* 0x001fea0003900000 */
[----:B------:R4:W0:Y:S02]  /*23e40*/  @!P0 SYNCS.PHASECHK.TRANS64 P0, [R0+URZ], R3 ;  /* 0x00000003000085a7 */ /* 0x000824000800007f */
[----:B----4-:R4:W5:Y:S02]  /*23e50*/  LDL.LU R0, [R1+0x478] ;  /* 0x0004780001007983 */ /* 0x0109640000300800 */
[----:B0---4-:R-:W-:Y:S05]  /*23e60*/  @!P0 BRA `(.L_x_28) ;  /* 0xfffffffc00e48947 */ /* 0x011fea000383ffff */
[----:B------:R-:W-:Y:S05]  /*23e70*/  BRA `(.L_x_27) ;  /* 0xfffffe2800407947 */ /* 0x000fea000383ffff */
.L_x_561:
[----:B------:R-:W-:Y:S01]  /*23e80*/  BSSY B1, `(.L_x_590) ;  /* 0x0000006000017945 */ /* 0x000fe20003800000 */
[----:B------:R-:W-:-:S07]  /*23e90*/  IMAD.MOV.U32 R2, RZ, RZ, -0x1 ;  /* 0xffffffffff027424 */ /* 0x000fce00078e00ff */
[----:B------:R-:W-:Y:S05]  /*23ea0*/  WARPSYNC.COLLECTIVE R2, `(.L_x_591) ;  /* 0x00000000020c7348 */ /* 0x000fea0003c00000 */
[----:B------:R-:W-:Y:S02]  /*23eb0*/  ELECT P0, UR62, PT ;  /* 0x00000000003e782f */ /* 0x000fe40003800000 */
[----:B------:R-:W-:Y:S01]  /*23ec0*/  MOV R2, UR62 ;  /* 0x0000003e00027c02 */ /* 0x000fe20008000f00 */
[----:B------:R-:W-:Y:S10]  /*23ed0*/  ENDCOLLECTIVE ;  /* 0x000000000000791b */ /* 0x000ff40003800000 */
.L_x_591:
[----:B------:R-:W-:Y:S05]  /*23ee0*/  BSYNC B1 ;  /* 0x0000000000017941 */ /* 0x000fea0003800000 */
.L_x_590:
[----:B------:R-:W-:Y:S05]  /*23ef0*/  BRA `(.L_x_592) ;  /* 0xffffffe800a47947 */ /* 0x000fea000383ffff */
.L_x_564:
[----:B0-----:R0:W1:Y:S02]  /*23f00*/  SYNCS.PHASECHK.TRANS64.TRYWAIT P0, [R12+URZ+0x70], R11 ;  /* 0x0000700b0c0075a7 */ /* 0x001064000800017f */
[----:B-1----:R-:W-:Y:S05]  /*23f10*/  @!P0 NANOSLEEP.SYNCS 0x989680 ;  /* 0x009896800000895d */ /* 0x002fea0003900000 */
[----:B------:R-:W1:Y:S02]  /*23f20*/  @!P0 SYNCS.PHASECHK.TRANS64 P0, [R12+URZ+0x70], R11 ;  /* 0x0000700b0c0085a7 */ /* 0x000e64000800007f */
[----:B-1----:R-:W-:Y:S05]  /*23f30*/  @!P0 BRA `(.L_x_564) ;  /* 0xfffffffc00f08947 */ /* 0x002fea000383ffff */
[----:B------:R-:W-:Y:S05]  /*23f40*/  BRA `(.L_x_593) ;  /* 0xffffffe800e07947 */ /* 0x000fea000383ffff */
.L_x_572:
[----:B------:R-:W-:Y:S01]  /*23f50*/  BSSY B0, `(.L_x_594) ;  /* 0x0000006000007945 */ /* 0x000fe20003800000 */
[----:B------:R-:W-:-:S07]  /*23f60*/  IMAD.MOV.U32 R2, RZ, RZ, -0x1 ;  /* 0xffffffffff027424 */ /* 0x000fce00078e00ff */
[----:B------:R-:W-:Y:S05]  /*23f70*/  WARPSYNC.COLLECTIVE R2, `(.L_x_595) ;  /* 0x00000000020c7348 */ /* 0x000fea0003c00000 */
[----:B------:R-:W-:Y:S02]  /*23f80*/  ELECT P0, UR62, PT ;  /* 0x00000000003e782f */ /* 0x000fe40003800000 */
[----:B------:R-:W-:Y:S01]  /*23f90*/  MOV R2, UR62 ;  /* 0x0000003e00027c02 */ /* 0x000fe20008000f00 */
[----:B------:R-:W-:Y:S10]  /*23fa0*/  ENDCOLLECTIVE ;  /* 0x000000000000791b */ /* 0x000ff40003800000 */
.L_x_595:
[----:B------:R-:W-:Y:S05]  /*23fb0*/  BSYNC B0 ;  /* 0x0000000000007941 */ /* 0x000fea0003800000 */
.L_x_594:
[----:B------:R-:W-:Y:S05]  /*23fc0*/  BRA `(.L_x_596) ;  /* 0xfffffff400547947 */ /* 0x000fea000383ffff */
.L_x_576:
[----:B0-----:R0:W1:Y:S02]  /*23fd0*/  SYNCS.PHASECHK.TRANS64.TRYWAIT P0, [R3+URZ], R2 ;  /* 0x00000002030075a7 */ /* 0x001064000800017f */
[----:B-1----:R-:W-:Y:S05]  /*23fe0*/  @!P0 NANOSLEEP.SYNCS 0x989680 ;  /* 0x009896800000895d */ /* 0x002fea0003900000 */
[----:B------:R-:W1:Y:S02]  /*23ff0*/  @!P0 SYNCS.PHASECHK.TRANS64 P0, [R3+URZ], R2 ;  /* 0x00000002030085a7 */ /* 0x000e64000800007f */
[----:B-1----:R-:W-:Y:S05]  /*24000*/  @!P0 BRA `(.L_x_576) ;  /* 0xfffffffc00f08947 */ /* 0x002fea000383ffff */
[----:B------:R-:W-:Y:S05]  /*24010*/  BRA `(.L_x_597) ;  /* 0xfffffff4007c7947 */ /* 0x000fea000383ffff */
.L_x_577:
[----:B0-----:R0:W1:Y:S02]  /*24020*/  SYNCS.PHASECHK.TRANS64.TRYWAIT P0, [R3+URZ], R2 ;  /* 0x00000002030075a7 */ /* 0x001064000800017f */
[----:B-1----:R-:W-:Y:S05]  /*24030*/  @!P0 NANOSLEEP.SYNCS 0x989680 ;  /* 0x009896800000895d */ /* 0x002fea0003900000 */
[----:B------:R-:W1:Y:S02]  /*24040*/  @!P0 SYNCS.PHASECHK.TRANS64 P0, [R3+URZ], R2 ;  /* 0x00000002030085a7 */ /* 0x000e64000800007f */
[----:B-1----:R-:W-:Y:S05]  /*24050*/  @!P0 BRA `(.L_x_577) ;  /* 0xfffffffc00f08947 */ /* 0x002fea000383ffff */
[----:B------:R-:W-:Y:S05]  /*24060*/  BRA `(.L_x_598) ;  /* 0xfffffff4008c7947 */ /* 0x000fea000383ffff */
.L_x_578:
[----:B0-----:R0:W1:Y:S02]  /*24070*/  SYNCS.PHASECHK.TRANS64.TRYWAIT P0, [R3+URZ], R2 ;  /* 0x00000002030075a7 */ /* 0x001064000800017f */
[----:B-1----:R-:W-:Y:S05]  /*24080*/  @!P0 NANOSLEEP.SYNCS 0x989680 ;  /* 0x009896800000895d */ /* 0x002fea0003900000 */
[----:B------:R-:W1:Y:S02]  /*24090*/  @!P0 SYNCS.PHASECHK.TRANS64 P0, [R3+URZ], R2 ;  /* 0x00000002030085a7 */ /* 0x000e64000800007f */
[----:B-1----:R-:W-:Y:S05]  /*240a0*/  @!P0 BRA `(.L_x_578) ;  /* 0xfffffffc00f08947 */ /* 0x002fea000383ffff */
[----:B------:R-:W-:Y:S05]  /*240b0*/  BRA `(.L_x_599) ;  /* 0xfffffff4009c7947 */ /* 0x000fea000383ffff */
.L_x_579:
[----:B0-----:R0:W1:Y:S02]  /*240c0*/  SYNCS.PHASECHK.TRANS64.TRYWAIT P0, [R3+URZ], R2 ;  /* 0x00000002030075a7 */ /* 0x001064000800017f */
[----:B-1----:R-:W-:Y:S05]  /*240d0*/  @!P0 NANOSLEEP.SYNCS 0x989680 ;  /* 0x009896800000895d */ /* 0x002fea0003900000 */
[----:B------:R-:W1:Y:S02]  /*240e0*/  @!P0 SYNCS.PHASECHK.TRANS64 P0, [R3+URZ], R2 ;  /* 0x00000002030085a7 */ /* 0x000e64000800007f */
[----:B-1----:R-:W-:Y:S05]  /*240f0*/  @!P0 BRA `(.L_x_579) ;  /* 0xfffffffc00f08947 */ /* 0x002fea000383ffff */
[----:B------:R-:W-:Y:S05]  /*24100*/  BRA `(.L_x_600) ;  /* 0xfffffff400ac7947 */ /* 0x000fea000383ffff */
.L_x_580:
[----:B0-----:R0:W1:Y:S02]  /*24110*/  SYNCS.PHASECHK.TRANS64.TRYWAIT P0, [R3+URZ], R2 ;  /* 0x00000002030075a7 */ /* 0x001064000800017f */
[----:B-1----:R-:W-:Y:S05]  /*24120*/  @!P0 NANOSLEEP.SYNCS 0x989680 ;  /* 0x009896800000895d */ /* 0x002fea0003900000 */
[----:B------:R-:W1:Y:S02]  /*24130*/  @!P0 SYNCS.PHASECHK.TRANS64 P0, [R3+URZ], R2 ;  /* 0x00000002030085a7 */ /* 0x000e64000800007f */
[----:B-1----:R-:W-:Y:S05]  /*24140*/  @!P0 BRA `(.L_x_580) ;  /* 0xfffffffc00f08947 */ /* 0x002fea000383ffff */
[----:B------:R-:W-:Y:S05]  /*24150*/  BRA `(.L_x_601) ;  /* 0xfffffff400bc7947 */ /* 0x000fea000383ffff */
.L_x_581:
[----:B0-----:R0:W1:Y:S02]  /*24160*/  SYNCS.PHASECHK.TRANS64.TRYWAIT P0, [R3+URZ], R2 ;  /* 0x00000002030075a7 */ /* 0x001064000800017f */
[----:B-1----:R-:W-:Y:S05]  /*24170*/  @!P0 NANOSLEEP.SYNCS 0x989680 ;  /* 0x009896800000895d */ /* 0x002fea0003900000 */
[----:B------:R-:W1:Y:S02]  /*24180*/  @!P0 SYNCS.PHASECHK.TRANS64 P0, [R3+URZ], R2 ;  /* 0x00000002030085a7 */ /* 0x000e64000800007f */
[----:B-1----:R-:W-:Y:S05]  /*24190*/  @!P0 BRA `(.L_x_581) ;  /* 0xfffffffc00f08947 */ /* 0x002fea000383ffff */
[----:B------:R-:W-:Y:S05]  /*241a0*/  BRA `(.L_x_602) ;  /* 0xfffffff400cc7947 */ /* 0x000fea000383ffff */
.L_x_582:
[----:B0-----:R0:W1:Y:S02]  /*241b0*/  SYNCS.PHASECHK.TRANS64.TRYWAIT P0, [R3+URZ], R2 ;  /* 0x00000002030075a7 */ /* 0x001064000800017f */
[----:B-1----:R-:W-:Y:S05]  /*241c0*/  @!P0 NANOSLEEP.SYNCS 0x989680 ;  /* 0x009896800000895d */ /* 0x002fea0003900000 */
[----:B------:R-:W1:Y:S02]  /*241d0*/  @!P0 SYNCS.PHASECHK.TRANS64 P0, [R3+URZ], R2 ;  /* 0x00000002030085a7 */ /* 0x000e64000800007f */
[----:B-1----:R-:W-:Y:S05]  /*241e0*/  @!P0 BRA `(.L_x_582) ;  /* 0xfffffffc00f08947 */ /* 0x002fea000383ffff */
[----:B------:R-:W-:Y:S05]  /*241f0*/  BRA `(.L_x_603) ;  /* 0xfffffff400dc7947 */ /* 0x000fea000383ffff */
.L_x_583:
[----:B0-----:R0:W1:Y:S02]  /*24200*/  SYNCS.PHASECHK.TRANS64.TRYWAIT P0, [R3+URZ], R2 ;  /* 0x00000002030075a7 */ /* 0x001064000800017f */
[----:B-1----:R-:W-:Y:S05]  /*24210*/  @!P0 NANOSLEEP.SYNCS 0x989680 ;  /* 0x009896800000895d */ /* 0x002fea0003900000 */
[----:B------:R-:W1:Y:S02]  /*24220*/  @!P0 SYNCS.PHASECHK.TRANS64 P0, [R3+URZ], R2 ;  /* 0x00000002030085a7 */ /* 0x000e64000800007f */
[----:B-1----:R-:W-:Y:S05]  /*24230*/  @!P0 BRA `(.L_x_583) ;  /* 0xfffffffc00f08947 */ /* 0x002fea000383ffff */
[----:B------:R-:W-:Y:S05]  /*24240*/  BRA `(.L_x_604) ;  /* 0xfffffff400ec7947 */ /* 0x000fea000383ffff */
.L_x_584:
[----:B0-----:R0:W1:Y:S02]  /*24250*/  SYNCS.PHASECHK.TRANS64.TRYWAIT P0, [R3+URZ], R2 ;  /* 0x00000002030075a7 */ /* 0x001064000800017f */
[----:B-1----:R-:W-:Y:S05]  /*24260*/  @!P0 NANOSLEEP.SYNCS 0x989680 ;  /* 0x009896800000895d */ /* 0x002fea0003900000 */
[----:B------:R-:W1:Y:S02]  /*24270*/  @!P0 SYNCS.PHASECHK.TRANS64 P0, [R3+URZ], R2 ;  /* 0x00000002030085a7 */ /* 0x000e64000800007f */
[----:B-1----:R-:W-:Y:S05]  /*24280*/  @!P0 BRA `(.L_x_584) ;  /* 0xfffffffc00f08947 */ /* 0x002fea000383ffff */
[----:B------:R-:W-:Y:S05]  /*24290*/  BRA `(.L_x_605) ;  /* 0xfffffff400fc7947 */ /* 0x000fea000383ffff */
.L_x_585:
[----:B0-----:R0:W1:Y:S02]  /*242a0*/  SYNCS.PHASECHK.TRANS64.TRYWAIT P0, [R3+URZ], R2 ;  /* 0x00000002030075a7 */ /* 0x001064000800017f */
[----:B-1----:R-:W-:Y:S05]  /*242b0*/  @!P0 NANOSLEEP.SYNCS 0x989680 ;  /* 0x009896800000895d */ /* 0x002fea0003900000 */
[----:B------:R-:W1:Y:S02]  /*242c0*/  @!P0 SYNCS.PHASECHK.TRANS64 P0, [R3+URZ], R2 ;  /* 0x00000002030085a7 */ /* 0x000e64000800007f */
[----:B-1----:R-:W-:Y:S05]  /*242d0*/  @!P0 BRA `(.L_x_585) ;  /* 0xfffffffc00f08947 */ /* 0x002fea000383ffff */
[----:B------:R-:W-:Y:S05]  /*242e0*/  BRA `(.L_x_606) ;  /* 0xfffffff8000c7947 */ /* 0x000fea000383ffff */
.L_x_586:
[----:B0-----:R0:W1:Y:S02]  /*242f0*/  SYNCS.PHASECHK.TRANS64.TRYWAIT P0, [R3+URZ], R2 ;  /* 0x00000002030075a7 */ /* 0x001064000800017f */
[----:B-1----:R-:W-:Y:S05]  /*24300*/  @!P0 NANOSLEEP.SYNCS 0x989680 ;  /* 0x009896800000895d */ /* 0x002fea0003900000 */
[----:B------:R-:W1:Y:S02]  /*24310*/  @!P0 SYNCS.PHASECHK.TRANS64 P0, [R3+URZ], R2 ;  /* 0x00000002030085a7 */ /* 0x000e64000800007f */
[----:B-1----:R-:W-:Y:S05]  /*24320*/  @!P0 BRA `(.L_x_586) ;  /* 0xfffffffc00f08947 */ /* 0x002fea000383ffff */
[----:B------:R-:W-:Y:S05]  /*24330*/  BRA `(.L_x_607) ;  /* 0xfffffff8001c7947 */ /* 0x000fea000383ffff */
.L_x_587:
[----:B0-----:R0:W1:Y:S02]  /*24340*/  SYNCS.PHASECHK.TRANS64.TRYWAIT P0, [R3+URZ], R2 ;  /* 0x00000002030075a7 */ /* 0x001064000800017f */
[----:B-1----:R-:W-:Y:S05]  /*24350*/  @!P0 NANOSLEEP.SYNCS 0x989680 ;  /* 0x009896800000895d */ /* 0x002fea0003900000 */
[----:B------:R-:W1:Y:S02]  /*24360*/  @!P0 SYNCS.PHASECHK.TRANS64 P0, [R3+URZ], R2 ;  /* 0x00000002030085a7 */ /* 0x000e64000800007f */
[----:B-1----:R-:W-:Y:S05]  /*24370*/  @!P0 BRA `(.L_x_587) ;  /* 0xfffffffc00f08947 */ /* 0x002fea000383ffff */
[----:B------:R-:W-:Y:S05]  /*24380*/  BRA `(.L_x_608) ;  /* 0xfffffff8002c7947 */ /* 0x000fea000383ffff */
.L_x_588:
[----:B0-----:R0:W1:Y:S02]  /*24390*/  SYNCS.PHASECHK.TRANS64.TRYWAIT P0, [R3+URZ], R2 ;  /* 0x00000002030075a7 */ /* 0x001064000800017f */
[----:B-1----:R-:W-:Y:S05]  /*243a0*/  @!P0 NANOSLEEP.SYNCS 0x989680 ;  /* 0x009896800000895d */ /* 0x002fea0003900000 */
[----:B------:R-:W1:Y:S02]  /*243b0*/  @!P0 SYNCS.PHASECHK.TRANS64 P0, [R3+URZ], R2 ;  /* 0x00000002030085a7 */ /* 0x000e64000800007f */
[----:B-1----:R-:W-:Y:S05]  /*243c0*/  @!P0 BRA `(.L_x_588) ;  /* 0xfffffffc00f08947 */ /* 0x002fea000383ffff */
[----:B------:R-:W-:Y:S05]  /*243d0*/  BRA `(.L_x_609) ;  /* 0xfffffff8003c7947 */ /* 0x000fea000383ffff */
.L_x_610:
[----:B------:R-:W-:-:S00]  /*243e0*/  BRA `(.L_x_610) ;  /* 0xfffffffc00fc7947 */ /* 0x000fc0000383ffff */
[----:B------:R-:W-:-:S00]  /*243f0*/  NOP ;  /* 0x0000000000007918 */ /* 0x000fc00000000000 */
        /* <DEDUP_REMOVED lines=8> */
.L_x_611:


//--------------------- .nv.shared._ZN7cutlass13device_kernelINS_4gemm6kernel13GemmUniversalIN4cute5tupleIJiiiiEEENS1_10collective13CollectiveMmaINS1_37MainloopSm90TmaGmmaWarpSpecializedFP8ILi14ENS5_IJNS4_1CILi2EEESB_NSA_ILi1EEEEEENS1_35KernelTmaWarpSpecializedCooperativeEEENS5_IJNSA_ILi256EEESG_NSA_ILi32EEEEEENS_12float_e4m3_tENS5_IJlSC_lEEESJ_SK_NS4_8TiledMMAINS4_8MMA_AtomIJNS4_4SM904GMMA31MMA_64x256x32_F32E4M3E4M3_SS_TNILNSO_7ScaleInE1ELSQ_1EEEEEENS4_6LayoutINS5_IJSB_SC_SC_EEENS5_IJSC_NSA_ILi0EEESV_EEEEENS5_IJNS4_10UnderscoreESY_SY_EEEEENS4_23SM90_TMA_LOAD_MULTICASTENS4_14ComposedLayoutINS4_7SwizzleILi1ELi4ELi3EEENS4_18smem_ptr_flag_bitsILi8EEENST_INS5_IJNSA_ILi8EEESH_EEENS5_IJSH_SC_EEEEEEEvNS4_8identityES11_S1B_vS1C_EENS_8epilogue10collective6detail29Sm90TmaWarpSpecializedAdapterINS1F_15DefaultEpilogueISJ_SK_SK_NS1E_6thread17LinearCombinationISJ_Li1EffLNS1J_9ScaleType4KindE0ELNS_15FloatRoundStyleE2ESJ_EENS1_15EpilogueDefaultEEEEEvvEEEEvNT_6ParamsE --------------------------
	.section	.nv.shared._ZN7cutlass13device_kernelINS_4gemm6kernel13GemmUniversalIN4cute5tupleIJiiiiEEENS1_10collective13CollectiveMmaINS1_37MainloopSm90TmaGmmaWarpSpecializedFP8ILi14ENS5_IJNS4_1CILi2EEESB_NSA_ILi1EEEEEENS1_35KernelTmaWarpSpecializedCooperativeEEENS5_IJNSA_ILi256EEESG_NSA_ILi32EEEEEENS_12float_e4m3_tENS5_IJlSC_lEEESJ_SK_NS4_8TiledMMAINS4_8MMA_AtomIJNS4_4SM904GMMA31MMA_64x256x32_F32E4M3E4M3_SS_TNILNSO_7ScaleInE1ELSQ_1EEEEEENS4_6LayoutINS5_IJSB_SC_SC_EEENS5_IJSC_NSA_ILi0EEESV_EEEEENS5_IJNS4_10UnderscoreESY_SY_EEEEENS4_23SM90_TMA_LOAD_MULTICASTENS4_14ComposedLayoutINS4_7SwizzleILi1ELi4ELi3EEENS4_18smem_ptr_flag_bitsILi8EEENST_INS5_IJNSA_ILi8EEESH_EEENS5_IJSH_SC_EEEEEEEvNS4_8identityES11_S1B_vS1C_EENS_8epilogue10collective6detail29Sm90TmaWarpSpecializedAdapterINS1F_15DefaultEpilogueISJ_SK_SK_NS1E_6thread17LinearCombinationISJ_Li1EffLNS1J_9ScaleType4KindE0ELNS_15FloatRoundStyleE2ESJ_EENS1_15EpilogueDefaultEEEEEvvEEEEvNT_6ParamsE,"aw",@nobits
	.sectionflags	@""
	.align	16
	.zero		1024


//--------------------- .nv.shared.reserved.0     --------------------------
	.section	.nv.shared.reserved.0,"aw",@nobits
	.weak		__nv_reservedSMEM_offset_0_alias
	.size		__nv_reservedSMEM_offset_0_alias, 0, 0
	.other		__nv_reservedSMEM_offset_0_alias,@"STO_CUDA_RESERVED_SHARED STV_DEFAULT"
__nv_reservedSMEM_offset_0_alias:
	.zero		0


//--------------------- .nv.global                --------------------------
	.section	.nv.global,"aw",@nobits
.nv.global:
	.type		_ZN39_INTERNAL_05d8a1c0_4_k_cu_e5214a9f_50194cute1_E,@object
	.size		_ZN39_INTERNAL_05d8a1c0_4_k_cu_e5214a9f_50194cute1_E,(_ZN39_INTERNAL_05d8a1c0_4_k_cu_e5214a9f_50194cuda3std3__45__cpo6cbeginE - _ZN39_INTERNAL_05d8a1c0_4_k_cu_e5214a9f_50194cute1_E)
_ZN39_INTERNAL_05d8a1c0_4_k_cu_e5214a9f_50194cute1_E:
	.zero		1
	.type		_ZN39_INTERNAL_05d8a1c0_4_k_cu_e5214a9f_50194cuda3std3__45__cpo6cbeginE,@object
	.size		_ZN39_INTERNAL_05d8a1c0_4_k_cu_e5214a9f_50194cuda3std3__45__cpo6cbeginE,(_ZN39_INTERNAL_05d8a1c0_4_k_cu_e5214a9f_50194cuda3std3__48in_placeE - _ZN39_INTERNAL_05d8a1c0_4_k_cu_e5214a9f_50194cuda3std3__45__cpo6cbeginE)
_ZN39_INTERNAL_05d8a1c0_4_k_cu_e5214a9f_50194cuda3std3__45__cpo6cbeginE:
	.zero		1
	.type		_ZN39_INTERNAL_05d8a1c0_4_k_cu_e5214a9f_50194cuda3std3__48in_placeE,@object
	.size		_ZN39_INTERNAL_05d8a1c0_4_k_cu_e5214a9f_50194cuda3std3__48in_placeE,(_ZN39_INTERNAL_05d8a1c0_4_k_cu_e5214a9f_50194cuda3std6ranges3__45__cpo9iter_moveE - _ZN39_INTERNAL_05d8a1c0_4_k_cu_e5214a9f_50194cuda3std3__48in_placeE)
_ZN39_INTERNAL_05d8a1c0_4_k_cu_e5214a9f_50194cuda3std3__48in_placeE:
	.zero		1
	.type		_ZN39_INTERNAL_05d8a1c0_4_k_cu_e5214a9f_50194cuda3std6ranges3__45__cpo9iter_moveE,@object
	.size		_ZN39_INTERNAL_05d8a1c0_4_k_cu_e5214a9f_50194cuda3std6ranges3__45__cpo9iter_moveE,(_ZN39_INTERNAL_05d8a1c0_4_k_cu_e5214a9f_50194cuda3std3__45__cpo5beginE - _ZN39_INTERNAL_05d8a1c0_4_k_cu_e5214a9f_50194cuda3std6ranges3__45__cpo9iter_moveE)
_ZN39_INTERNAL_05d8a1c0_4_k_cu_e5214a9f_50194cuda3std6ranges3__45__cpo9iter_moveE:
	.zero		1
	.type		_ZN39_INTERNAL_05d8a1c0_4_k_cu_e5214a9f_50194cuda3std3__45__cpo5beginE,@object
	.size		_ZN39_INTERNAL_05d8a1c0_4_k_cu_e5214a9f_50194cuda3std3__45__cpo5beginE,(_ZN39_INTERNAL_05d8a1c0_4_k_cu_e5214a9f_50194cuda3std3__441_GLOBAL__N__05d8a1c0_4_k_cu_e5214a9f_50196ignoreE - _ZN39_INTERNAL_05d8a1c0_4_k_cu_e5214a9f_50194cuda3std3__45__cpo5beginE)
_ZN39_INTERNAL_05d8a1c0_4_k_cu_e5214a9f_50194cuda3std3__45__cpo5beginE:
	.zero		1
	.type		_ZN39_INTERNAL_05d8a1c0_4_k_cu_e5214a9f_50194cuda3std3__441_GLOBAL__N__05d8a1c0_4_k_cu_e5214a9f_50196ignoreE,@object
	.size		_ZN39_INTERNAL_05d8a1c0_4_k_cu_e5214a9f_50194cuda3std3__441_GLOBAL__N__05d8a1c0_4_k_cu_e5214a9f_50196ignoreE,(_ZN39_INTERNAL_05d8a1c0_4_k_cu_e5214a9f_50194cute7productE - _ZN39_INTERNAL_05d8a1c0_4_k_cu_e5214a9f_50194cuda3std3__441_GLOBAL__N__05d8a1c0_4_k_cu_e5214a9f_50196ignoreE)
_ZN39_INTERNAL_05d8a1c0_4_k_cu_e5214a9f_50194cuda3std3__441_GLOBAL__N__05d8a1c0_4_k_cu_e5214a9f_50196ignoreE:
	.zero		1
	.type		_ZN39_INTERNAL_05d8a1c0_4_k_cu_e5214a9f_50194cute7productE,@object
	.size		_ZN39_INTERNAL_05d8a1c0_4_k_cu_e5214a9f_50194cute7productE,(_ZN39_INTERNAL_05d8a1c0_4_k_cu_e5214a9f_50194cuda3std3__45__cpo3endE - _ZN39_INTERNAL_05d8a1c0_4_k_cu_e5214a9f_50194cute7productE)
_ZN39_INTERNAL_05d8a1c0_4_k_cu_e5214a9f_50194cute7productE:
	.zero		1
	.type		_ZN39_INTERNAL_05d8a1c0_4_k_cu_e5214a9f_50194cuda3std3__45__cpo3endE,@object
	.size		_ZN39_INTERNAL_05d8a1c0_4_k_cu_e5214a9f_50194cuda3std3__45__cpo3endE,(_ZN39_INTERNAL_05d8a1c0_4_k_cu_e5214a9f_50194cuda3std3__419piecewise_constructE - _ZN39_INTERNAL_05d8a1c0_4_k_cu_e5214a9f_50194cuda3std3__45__cpo3endE)
_ZN39_INTERNAL_05d8a1c0_4_k_cu_e5214a9f_50194cuda3std3__45__cpo3endE:
	.zero		1
	.type		_ZN39_INTERNAL_05d8a1c0_4_k_cu_e5214a9f_50194cuda3std3__419piecewise_constructE,@object
	.size		_ZN39_INTERNAL_05d8a1c0_4_k_cu_e5214a9f_50194cuda3std3__419piecewise_constructE,(_ZN39_INTERNAL_05d8a1c0_4_k_cu_e5214a9f_50194cuda3std3__45__cpo4cendE - _ZN39_INTERNAL_05d8a1c0_4_k_cu_e5214a9f_50194cuda3std3__419piecewise_constructE)
_ZN39_INTERNAL_05d8a1c0_4_k_cu_e5214a9f_50194cuda3std3__419piecewise_constructE:
	.zero		1
	.type		_ZN39_INTERNAL_05d8a1c0_4_k_cu_e5214a9f_50194cuda3std3__45__cpo4cendE,@object
	.size		_ZN39_INTERNAL_05d8a1c0_4_k_cu_e5214a9f_50194cuda3std3__45__cpo4cendE,(_ZN39_INTERNAL_05d8a1c0_4_k_cu_e5214a9f_50194cuda3std6ranges3__45__cpo4swapE - _ZN39_INTERNAL_05d8a1c0_4_k_cu_e5214a9f_50194cuda3std3__45__cpo4cendE)
_ZN39_INTERNAL_05d8a1c0_4_k_cu_e5214a9f_50194cuda3std3__45__cpo4cendE:
	.zero		1
	.type		_ZN39_INTERNAL_05d8a1c0_4_k_cu_e5214a9f_50194cuda3std6ranges3__45__cpo4swapE,@object
	.size		_ZN39_INTERNAL_05d8a1c0_4_k_cu_e5214a9f_50194cuda3std6ranges3__45__cpo4swapE,(.L_7 - _ZN39_INTERNAL_05d8a1c0_4_k_cu_e5214a9f_50194cuda3std6ranges3__45__cpo4swapE)
_ZN39_INTERNAL_05d8a1c0_4_k_cu_e5214a9f_50194cuda3std6ranges3__45__cpo4swapE:
	.zero		1
.L_7:


//--------------------- .nv.constant0._ZN7cutlass13device_kernelINS_4gemm6kernel13GemmUniversalIN4cute5tupleIJiiiiEEENS1_10collective13CollectiveMmaINS1_37MainloopSm90TmaGmmaWarpSpecializedFP8ILi14ENS5_IJNS4_1CILi2EEESB_NSA_ILi1EEEEEENS1_35KernelTmaWarpSpecializedCooperativeEEENS5_IJNSA_ILi256EEESG_NSA_ILi32EEEEEENS_12float_e4m3_tENS5_IJlSC_lEEESJ_SK_NS4_8TiledMMAINS4_8MMA_AtomIJNS4_4SM904GMMA31MMA_64x256x32_F32E4M3E4M3_SS_TNILNSO_7ScaleInE1ELSQ_1EEEEEENS4_6LayoutINS5_IJSB_SC_SC_EEENS5_IJSC_NSA_ILi0EEESV_EEEEENS5_IJNS4_10UnderscoreESY_SY_EEEEENS4_23SM90_TMA_LOAD_MULTICASTENS4_14ComposedLayoutINS4_7SwizzleILi1ELi4ELi3EEENS4_18smem_ptr_flag_bitsILi8EEENST_INS5_IJNSA_ILi8EEESH_EEENS5_IJSH_SC_EEEEEEEvNS4_8identityES11_S1B_vS1C_EENS_8epilogue10collective6detail29Sm90TmaWarpSpecializedAdapterINS1F_15DefaultEpilogueISJ_SK_SK_NS1E_6thread17LinearCombinationISJ_Li1EffLNS1J_9ScaleType4KindE0ELNS_15FloatRoundStyleE2ESJ_EENS1_15EpilogueDefaultEEEEEvvEEEEvNT_6ParamsE --------------------------
	.section	.nv.constant0._ZN7cutlass13device_kernelINS_4gemm6kernel13GemmUniversalIN4cute5tupleIJiiiiEEENS1_10collective13CollectiveMmaINS1_37MainloopSm90TmaGmmaWarpSpecializedFP8ILi14ENS5_IJNS4_1CILi2EEESB_NSA_ILi1EEEEEENS1_35KernelTmaWarpSpecializedCooperativeEEENS5_IJNSA_ILi256EEESG_NSA_ILi32EEEEEENS_12float_e4m3_tENS5_IJlSC_lEEESJ_SK_NS4_8TiledMMAINS4_8MMA_AtomIJNS4_4SM904GMMA31MMA_64x256x32_F32E4M3E4M3_SS_TNILNSO_7ScaleInE1ELSQ_1EEEEEENS4_6LayoutINS5_IJSB_SC_SC_EEENS5_IJSC_NSA_ILi0EEESV_EEEEENS5_IJNS4_10UnderscoreESY_SY_EEEEENS4_23SM90_TMA_LOAD_MULTICASTENS4_14ComposedLayoutINS4_7SwizzleILi1ELi4ELi3EEENS4_18smem_ptr_flag_bitsILi8EEENST_INS5_IJNSA_ILi8EEESH_EEENS5_IJSH_SC_EEEEEEEvNS4_8identityES11_S1B_vS1C_EENS_8epilogue10collective6detail29Sm90TmaWarpSpecializedAdapterINS1F_15DefaultEpilogueISJ_SK_SK_NS1E_6thread17LinearCombinationISJ_Li1EffLNS1J_9ScaleType4KindE0ELNS_15FloatRoundStyleE2ESJ_EENS1_15EpilogueDefaultEEEEEvvEEEEvNT_6ParamsE,"a",@progbits
	.sectionflags	@""
	.align	4
.nv.constant0._ZN7cutlass13device_kernelINS_4gemm6kernel13GemmUniversalIN4cute5tupleIJiiiiEEENS1_10collective13CollectiveMmaINS1_37MainloopSm90TmaGmmaWarpSpecializedFP8ILi14ENS5_IJNS4_1CILi2EEESB_NSA_ILi1EEEEEENS1_35KernelTmaWarpSpecializedCooperativeEEENS5_IJNSA_ILi256EEESG_NSA_ILi32EEEEEENS_12float_e4m3_tENS5_IJlSC_lEEESJ_SK_NS4_8TiledMMAINS4_8MMA_AtomIJNS4_4SM904GMMA31MMA_64x256x32_F32E4M3E4M3_SS_TNILNSO_7ScaleInE1ELSQ_1EEEEEENS4_6LayoutINS5_IJSB_SC_SC_EEENS5_IJSC_NSA_ILi0EEESV_EEEEENS5_IJNS4_10UnderscoreESY_SY_EEEEENS4_23SM90_TMA_LOAD_MULTICASTENS4_14ComposedLayoutINS4_7SwizzleILi1ELi4ELi3EEENS4_18smem_ptr_flag_bitsILi8EEENST_INS5_IJNSA_ILi8EEESH_EEENS5_IJSH_SC_EEEEEEEvNS4_8identityES11_S1B_vS1C_EENS_8epilogue10collective6detail29Sm90TmaWarpSpecializedAdapterINS1F_15DefaultEpilogueISJ_SK_SK_NS1E_6thread17LinearCombinationISJ_Li1EffLNS1J_9ScaleType4KindE0ELNS_15FloatRoundStyleE2ESJ_EENS1_15EpilogueDefaultEEEEEvvEEEEvNT_6ParamsE:
	.zero		1664


//--------------------- SYMBOLS --------------------------

	.type		.nv.reservedSmem.offset0,@object
	.size		.nv.reservedSmem.offset0,0x4
